// auto-generated by cutlass_sweep.gemm — config: {"arch": "sm_90", "cluster_m": 1, "cluster_n": 1, "dtype": "fp16", "stages": 0, "tile_k": 32, "tile_m": 128, "tile_n": 128}
#include "cutlass/cutlass.h"
#include "cutlass/gemm/collective/collective_builder.hpp"
#include "cutlass/gemm/device/gemm_universal_adapter.h"
#include "cutlass/gemm/kernel/gemm_universal.hpp"
#include "cutlass/epilogue/collective/collective_builder.hpp"

using ElemA = cutlass::half_t;
using ElemB = cutlass::half_t;
using ElemCD = cutlass::half_t;
using Acc  = float;
using TileShape    = cute::Shape<cute::_128, cute::_128, cute::_32>;
using ClusterShape = cute::Shape<cute::_1, cute::_1, cute::_1>;

using CollectiveEpilogue = typename cutlass::epilogue::collective::CollectiveBuilder<
    cutlass::arch::Sm90, cutlass::arch::OpClassTensorOp,
    TileShape, ClusterShape,
    cutlass::epilogue::collective::EpilogueTileAuto,
    Acc, Acc,
    ElemCD, cutlass::layout::RowMajor, 128 / cutlass::sizeof_bits<ElemCD>::value,
    ElemCD, cutlass::layout::RowMajor, 128 / cutlass::sizeof_bits<ElemCD>::value,
    cutlass::epilogue::collective::EpilogueScheduleAuto
  >::CollectiveOp;

using CollectiveMainloop = typename cutlass::gemm::collective::CollectiveBuilder<
    cutlass::arch::Sm90, cutlass::arch::OpClassTensorOp,
    ElemA, cutlass::layout::RowMajor, 128 / cutlass::sizeof_bits<ElemA>::value,
    ElemB, cutlass::layout::ColumnMajor, 128 / cutlass::sizeof_bits<ElemB>::value,
    Acc,
    TileShape, ClusterShape,
    cutlass::gemm::collective::StageCountAutoCarveout<static_cast<int>(sizeof(typename CollectiveEpilogue::SharedStorage))>,
    cutlass::gemm::collective::KernelScheduleAuto
  >::CollectiveOp;

using GemmKernel = cutlass::gemm::kernel::GemmUniversal<
    cute::Shape<int,int,int,int>,
    CollectiveMainloop,
    CollectiveEpilogue
>;
using Gemm = cutlass::gemm::device::GemmUniversalAdapter<GemmKernel>;

// Force the device kernel symbol into the cubin without needing a host main.
auto* _anchor = &cutlass::device_kernel<GemmKernel>;


// ===== COMPILED SASS (sm_90a) =====

	.target	sm_90a

	.elftype	@"ET_EXEC"


//--------------------- .note.nv.tkinfo           --------------------------
	.section	.note.nv.tkinfo,"",@"SHT_NOTE"
	.sectionflags	@"SHF_NOTE_NV_TKINFO"
	.tkinfo
        /*0018*/ 	.word	0x00000002
        /*0030*/ 	.string	""
        /*0030*/ 	.string	"ptxas"
        /*0030*/ 	.string	"Cuda compilation tools, release 13.0, V13.0.88"
        /*0030*/ 	.string	"Build cuda_13.0.r13.0/compiler.36424714_0"
        /*0030*/ 	.string	"-arch sm_90a -m 64 "



//--------------------- .note.nv.cuinfo           --------------------------
	.section	.note.nv.cuinfo,"",@"SHT_NOTE"
	.sectionflags	@"SHF_NOTE_NV_CUINFO"
        /*0018*/ 	.short	0x0002
        /*001a*/ 	.short	0x005a
        /*001c*/ 	.short	0x0082
	.zero		2


//--------------------- .nv.info                  --------------------------
	.section	.nv.info,"",@"SHT_CUDA_INFO"
	.align	4


	//----- nvinfo : EIATTR_REGCOUNT
	.align		4
        /*0000*/ 	.byte	0x04, 0x2f
        /*0002*/ 	.short	(.L_15 - .L_14)
	.align		4
.L_14:
        /*0004*/ 	.word	index@(_ZN7cutlass13device_kernelINS_4gemm6kernel13GemmUniversalIN4cute5tupleIJiiiiEEENS1_10collective13CollectiveMmaINS1_34MainloopSm90TmaGmmaWarpSpecializedILi14ENS5_IJNS4_1CILi1EEESB_SB_EEENS1_35KernelTmaWarpSpecializedCooperativeEEENS5_IJNSA_ILi128EEESF_NSA_ILi32EEEEEENS_6half_tENS5_IJlSB_lEEESI_SJ_NS4_8TiledMMAINS4_8MMA_AtomIJNS4_4SM904GMMA26MMA_64x128x16_F32F16F16_SSILNSN_5MajorE0ELSP_0ELNSN_7ScaleInE1ELSQ_1EEEEEENS4_6LayoutINS5_IJNSA_ILi2EEESB_SB_EEENS5_IJSB_NSA_ILi0EEESW_EEEEENS5_IJNS4_10UnderscoreESZ_SZ_EEEEENS4_13SM90_TMA_LOADENS4_14ComposedLayoutINS4_7SwizzleILi2ELi4ELi3EEENS4_18smem_ptr_flag_bitsILi16EEENST_INS5_IJNSA_ILi8EEESG_EEENS5_IJSG_SB_EEEEEEEvNS4_8identityES12_S1C_vS1D_EENS_8epilogue10collective6detail29Sm90TmaWarpSpecializedAdapterINS1G_15DefaultEpilogueISI_SJ_SJ_NS1F_6thread17LinearCombinationISI_Li1EffLNS1K_9ScaleType4KindE0ELNS_15FloatRoundStyleE2ESI_EENS1_15EpilogueDefaultEEEEEvvEEEEvNT_6ParamsE)
        /*0008*/ 	.word	0x000000a8


	//----- nvinfo : EIATTR_FRAME_SIZE
	.align		4
.L_15:
        /*000c*/ 	.byte	0x04, 0x11
        /*000e*/ 	.short	(.L_17 - .L_16)
	.align		4
.L_16:
        /*0010*/ 	.word	index@(_ZN7cutlass13device_kernelINS_4gemm6kernel13GemmUniversalIN4cute5tupleIJiiiiEEENS1_10collective13CollectiveMmaINS1_34MainloopSm90TmaGmmaWarpSpecializedILi14ENS5_IJNS4_1CILi1EEESB_SB_EEENS1_35KernelTmaWarpSpecializedCooperativeEEENS5_IJNSA_ILi128EEESF_NSA_ILi32EEEEEENS_6half_tENS5_IJlSB_lEEESI_SJ_NS4_8TiledMMAINS4_8MMA_AtomIJNS4_4SM904GMMA26MMA_64x128x16_F32F16F16_SSILNSN_5MajorE0ELSP_0ELNSN_7ScaleInE1ELSQ_1EEEEEENS4_6LayoutINS5_IJNSA_ILi2EEESB_SB_EEENS5_IJSB_NSA_ILi0EEESW_EEEEENS5_IJNS4_10UnderscoreESZ_SZ_EEEEENS4_13SM90_TMA_LOADENS4_14ComposedLayoutINS4_7SwizzleILi2ELi4ELi3EEENS4_18smem_ptr_flag_bitsILi16EEENST_INS5_IJNSA_ILi8EEESG_EEENS5_IJSG_SB_EEEEEEEvNS4_8identityES12_S1C_vS1D_EENS_8epilogue10collective6detail29Sm90TmaWarpSpecializedAdapterINS1G_15DefaultEpilogueISI_SJ_SJ_NS1F_6thread17LinearCombinationISI_Li1EffLNS1K_9ScaleType4KindE0ELNS_15FloatRoundStyleE2ESI_EENS1_15EpilogueDefaultEEEEEvvEEEEvNT_6ParamsE)
        /*0014*/ 	.word	0x00000000


	//----- nvinfo : EIATTR_MIN_STACK_SIZE
	.align		4
.L_17:
        /*0018*/ 	.byte	0x04, 0x12
        /*001a*/ 	.short	(.L_19 - .L_18)
	.align		4
.L_18:
        /*001c*/ 	.word	index@(_ZN7cutlass13device_kernelINS_4gemm6kernel13GemmUniversalIN4cute5tupleIJiiiiEEENS1_10collective13CollectiveMmaINS1_34MainloopSm90TmaGmmaWarpSpecializedILi14ENS5_IJNS4_1CILi1EEESB_SB_EEENS1_35KernelTmaWarpSpecializedCooperativeEEENS5_IJNSA_ILi128EEESF_NSA_ILi32EEEEEENS_6half_tENS5_IJlSB_lEEESI_SJ_NS4_8TiledMMAINS4_8MMA_AtomIJNS4_4SM904GMMA26MMA_64x128x16_F32F16F16_SSILNSN_5MajorE0ELSP_0ELNSN_7ScaleInE1ELSQ_1EEEEEENS4_6LayoutINS5_IJNSA_ILi2EEESB_SB_EEENS5_IJSB_NSA_ILi0EEESW_EEEEENS5_IJNS4_10UnderscoreESZ_SZ_EEEEENS4_13SM90_TMA_LOADENS4_14ComposedLayoutINS4_7SwizzleILi2ELi4ELi3EEENS4_18smem_ptr_flag_bitsILi16EEENST_INS5_IJNSA_ILi8EEESG_EEENS5_IJSG_SB_EEEEEEEvNS4_8identityES12_S1C_vS1D_EENS_8epilogue10collective6detail29Sm90TmaWarpSpecializedAdapterINS1G_15DefaultEpilogueISI_SJ_SJ_NS1F_6thread17LinearCombinationISI_Li1EffLNS1K_9ScaleType4KindE0ELNS_15FloatRoundStyleE2ESI_EENS1_15EpilogueDefaultEEEEEvvEEEEvNT_6ParamsE)
        /*0020*/ 	.word	0x00000000
.L_19:


//--------------------- .nv.compat                --------------------------
	.section	.nv.compat,"",@"SHT_CUDA_COMPAT_INFO"
	.align	4
        /*0000*/ 	.byte	0x02, 0x09, 0x01, 0x00, 0x02, 0x02, 0x04, 0x00, 0x02, 0x05, 0x05, 0x00, 0x03, 0x07, 0x01, 0x01
        /*0010*/ 	.byte	0x02, 0x03, 0x01, 0x00, 0x02, 0x06, 0x01, 0x00, 0x04, 0x0b, 0x08, 0x00, 0x00, 0x00, 0x00, 0x00
        /*0020*/ 	.byte	0x00, 0x00, 0x00, 0x00


//--------------------- .nv.info._ZN7cutlass13device_kernelINS_4gemm6kernel13GemmUniversalIN4cute5tupleIJiiiiEEENS1_10collective13CollectiveMmaINS1_34MainloopSm90TmaGmmaWarpSpecializedILi14ENS5_IJNS4_1CILi1EEESB_SB_EEENS1_35KernelTmaWarpSpecializedCooperativeEEENS5_IJNSA_ILi128EEESF_NSA_ILi32EEEEEENS_6half_tENS5_IJlSB_lEEESI_SJ_NS4_8TiledMMAINS4_8MMA_AtomIJNS4_4SM904GMMA26MMA_64x128x16_F32F16F16_SSILNSN_5MajorE0ELSP_0ELNSN_7ScaleInE1ELSQ_1EEEEEENS4_6LayoutINS5_IJNSA_ILi2EEESB_SB_EEENS5_IJSB_NSA_ILi0EEESW_EEEEENS5_IJNS4_10UnderscoreESZ_SZ_EEEEENS4_13SM90_TMA_LOADENS4_14ComposedLayoutINS4_7SwizzleILi2ELi4ELi3EEENS4_18smem_ptr_flag_bitsILi16EEENST_INS5_IJNSA_ILi8EEESG_EEENS5_IJSG_SB_EEEEEEEvNS4_8identityES12_S1C_vS1D_EENS_8epilogue10collective6detail29Sm90TmaWarpSpecializedAdapterINS1G_15DefaultEpilogueISI_SJ_SJ_NS1F_6thread17LinearCombinationISI_Li1EffLNS1K_9ScaleType4KindE0ELNS_15FloatRoundStyleE2ESI_EENS1_15EpilogueDefaultEEEEEvvEEEEvNT_6ParamsE --------------------------
	.section	.nv.info._ZN7cutlass13device_kernelINS_4gemm6kernel13GemmUniversalIN4cute5tupleIJiiiiEEENS1_10collective13CollectiveMmaINS1_34MainloopSm90TmaGmmaWarpSpecializedILi14ENS5_IJNS4_1CILi1EEESB_SB_EEENS1_35KernelTmaWarpSpecializedCooperativeEEENS5_IJNSA_ILi128EEESF_NSA_ILi32EEEEEENS_6half_tENS5_IJlSB_lEEESI_SJ_NS4_8TiledMMAINS4_8MMA_AtomIJNS4_4SM904GMMA26MMA_64x128x16_F32F16F16_SSILNSN_5MajorE0ELSP_0ELNSN_7ScaleInE1ELSQ_1EEEEEENS4_6LayoutINS5_IJNSA_ILi2EEESB_SB_EEENS5_IJSB_NSA_ILi0EEESW_EEEEENS5_IJNS4_10UnderscoreESZ_SZ_EEEEENS4_13SM90_TMA_LOADENS4_14ComposedLayoutINS4_7SwizzleILi2ELi4ELi3EEENS4_18smem_ptr_flag_bitsILi16EEENST_INS5_IJNSA_ILi8EEESG_EEENS5_IJSG_SB_EEEEEEEvNS4_8identityES12_S1C_vS1D_EENS_8epilogue10collective6detail29Sm90TmaWarpSpecializedAdapterINS1G_15DefaultEpilogueISI_SJ_SJ_NS1F_6thread17LinearCombinationISI_Li1EffLNS1K_9ScaleType4KindE0ELNS_15FloatRoundStyleE2ESI_EENS1_15EpilogueDefaultEEEEEvvEEEEvNT_6ParamsE,"",@"SHT_CUDA_INFO"
	.sectionflags	@""
	.align	4


	//----- nvinfo : EIATTR_CUDA_API_VERSION
	.align		4
        /*0000*/ 	.byte	0x04, 0x37
        /*0002*/ 	.short	(.L_21 - .L_20)
.L_20:
        /*0004*/ 	.word	0x00000082


	//----- nvinfo : EIATTR_KPARAM_INFO
	.align		4
.L_21:
        /*0008*/ 	.byte	0x04, 0x17
        /*000a*/ 	.short	(.L_23 - .L_22)
.L_22:
        /*000c*/ 	.word	0x00000000
        /*0010*/ 	.short	0x0000
        /*0012*/ 	.short	0x0070
        /*0014*/ 	.byte	0x00, 0xf0, 0x01, 0x10


	//----- nvinfo : EIATTR_SPARSE_MMA_MASK
	.align		4
.L_23:
        /*0018*/ 	.byte	0x03, 0x50
        /*001a*/ 	.short	0x0000


	//----- nvinfo : EIATTR_MAXREG_COUNT
	.align		4
        /*001c*/ 	.byte	0x03, 0x1b
        /*001e*/ 	.short	0x00a8


	//----- nvinfo : EIATTR_NUM_BARRIERS
	.align		4
        /*0020*/ 	.byte	0x02, 0x4c
        /*0022*/ 	.byte	0x01
	.zero		1


	//----- nvinfo : EIATTR_EXTERNS
	.align		4
        /*0024*/ 	.byte	0x04, 0x0f
        /*0026*/ 	.short	(.L_25 - .L_24)


	//   ....[0]....
	.align		4
.L_24:
        /*0028*/ 	.word	index@(__assertfail)


	//----- nvinfo : EIATTR_MERCURY_ISA_VERSION
	.align		4
.L_25:
        /*002c*/ 	.byte	0x03, 0x5f
        /*002e*/ 	.short	0x0101


	//----- nvinfo : EIATTR_INT_WARP_WIDE_INSTR_OFFSETS
	.align		4
        /*0030*/ 	.byte	0x04, 0x31
        /*0032*/ 	.short	(.L_27 - .L_26)


	//   ....[0]....
.L_26:
        /*0034*/ 	.word	0x00000520


	//   ....[1]....
        /*0038*/ 	.word	0x00000550


	//   ....[2]....
        /*003c*/ 	.word	0x00000630


	//----- nvinfo : EIATTR_COOP_GROUP_MASK_REGIDS
	.align		4
.L_27:
        /*0040*/ 	.byte	0x04, 0x29
        /*0042*/ 	.short	(.L_29 - .L_28)


	//   ....[0]....
.L_28:
        /*0044*/ 	.word	0xffffffff


	//   ....[1]....
        /*0048*/ 	.word	0xffffffff


	//   ....[2]....
        /*004c*/ 	.word	0xffffffff


	//   ....[3]....
        /*0050*/ 	.word	0xffffffff


	//   ....[4]....
        /*0054*/ 	.word	0xffffffff


	//----- nvinfo : EIATTR_COOP_GROUP_INSTR_OFFSETS
	.align		4
.L_29:
        /*0058*/ 	.byte	0x04, 0x28
        /*005a*/ 	.short	(.L_31 - .L_30)


	//   ....[0]....
.L_30:
        /*005c*/ 	.word	0x00000060


	//   ....[1]....
        /*0060*/ 	.word	0x00000070


	//   ....[2]....
        /*0064*/ 	.word	0x00000130


	//   ....[3]....
        /*0068*/ 	.word	0x00000430


	//   ....[4]....
        /*006c*/ 	.word	0x000010e0


	//----- nvinfo : EIATTR_REG_RECONFIG
	.align		4
.L_31:
        /*0070*/ 	.byte	0x01, 0x54
	.zero		2


	//----- nvinfo : EIATTR_SYSCALL_OFFSETS
	.align		4
        /*0074*/ 	.byte	0x04, 0x46
        /*0076*/ 	.short	(.L_33 - .L_32)


	//   ....[0]....
.L_32:
        /*0078*/ 	.word	0x000012a0


	//----- nvinfo : EIATTR_MBARRIER_INSTR_OFFSETS
	.align		4
.L_33:
        /*007c*/ 	.byte	0x04, 0x39
        /*007e*/ 	.short	(.L_35 - .L_34)


	//   ....[0]....
.L_34:
        /*0080*/ 	.word	0x00000250
        /*0084*/ 	.word	0x000000ff
        /*0088*/ 	.word	0x00000000
        /*008c*/ 	.short	0x0100
        /*008e*/ 	.byte	0x08
	.zero		1


	//   ....[1]....
        /*0090*/ 	.word	0x00000260
        /*0094*/ 	.word	0x000000ff
        /*0098*/ 	.word	0x00000070
        /*009c*/ 	.short	0x0100
        /*009e*/ 	.byte	0x08
	.zero		1


	//   ....[2]....
        /*00a0*/ 	.word	0x00000270
        /*00a4*/ 	.word	0x000000ff
        /*00a8*/ 	.word	0x00000008
        /*00ac*/ 	.short	0x0100
        /*00ae*/ 	.byte	0x08
	.zero		1


	//   ....[3]....
        /*00b0*/ 	.word	0x00000280
        /*00b4*/ 	.word	0x000000ff
        /*00b8*/ 	.word	0x00000078
        /*00bc*/ 	.short	0x0100
        /*00be*/ 	.byte	0x08
	.zero		1


	//   ....[4]....
        /*00c0*/ 	.word	0x00000290
        /*00c4*/ 	.word	0x000000ff
        /*00c8*/ 	.word	0x00000010
        /*00cc*/ 	.short	0x0100
        /*00ce*/ 	.byte	0x08
	.zero		1


	//   ....[5]....
        /*00d0*/ 	.word	0x000002a0
        /*00d4*/ 	.word	0x000000ff
        /*00d8*/ 	.word	0x00000080
        /*00dc*/ 	.short	0x0100
        /*00de*/ 	.byte	0x08
	.zero		1


	//   ....[6]....
        /*00e0*/ 	.word	0x000002b0
        /*00e4*/ 	.word	0x000000ff
        /*00e8*/ 	.word	0x00000018
        /*00ec*/ 	.short	0x0100
        /*00ee*/ 	.byte	0x08
	.zero		1


	//   ....[7]....
        /*00f0*/ 	.word	0x000002c0
        /*00f4*/ 	.word	0x000000ff
        /*00f8*/ 	.word	0x00000088
        /*00fc*/ 	.short	0x0100
        /*00fe*/ 	.byte	0x08
	.zero		1


	//   ....[8]....
        /*0100*/ 	.word	0x000002d0
        /*0104*/ 	.word	0x000000ff
        /*0108*/ 	.word	0x00000020
        /*010c*/ 	.short	0x0100
        /*010e*/ 	.byte	0x08
	.zero		1


	//   ....[9]....
        /*0110*/ 	.word	0x000002e0
        /*0114*/ 	.word	0x000000ff
        /*0118*/ 	.word	0x00000090
        /*011c*/ 	.short	0x0100
        /*011e*/ 	.byte	0x08
	.zero		1


	//   ....[10]....
        /*0120*/ 	.word	0x000002f0
        /*0124*/ 	.word	0x000000ff
        /*0128*/ 	.word	0x00000028
        /*012c*/ 	.short	0x0100
        /*012e*/ 	.byte	0x08
	.zero		1


	//   ....[11]....
        /*0130*/ 	.word	0x00000300
        /*0134*/ 	.word	0x000000ff
        /*0138*/ 	.word	0x00000098
        /*013c*/ 	.short	0x0100
        /*013e*/ 	.byte	0x08
	.zero		1


	//   ....[12]....
        /*0140*/ 	.word	0x00000310
        /*0144*/ 	.word	0x000000ff
        /*0148*/ 	.word	0x00000030
        /*014c*/ 	.short	0x0100
        /*014e*/ 	.byte	0x08
	.zero		1


	//   ....[13]....
        /*0150*/ 	.word	0x00000320
        /*0154*/ 	.word	0x000000ff
        /*0158*/ 	.word	0x000000a0
        /*015c*/ 	.short	0x0100
        /*015e*/ 	.byte	0x08
	.zero		1


	//   ....[14]....
        /*0160*/ 	.word	0x00000330
        /*0164*/ 	.word	0x000000ff
        /*0168*/ 	.word	0x00000038
        /*016c*/ 	.short	0x0100
        /*016e*/ 	.byte	0x08
	.zero		1


	//   ....[15]....
        /*0170*/ 	.word	0x00000340
        /*0174*/ 	.word	0x000000ff
        /*0178*/ 	.word	0x000000a8
        /*017c*/ 	.short	0x0100
        /*017e*/ 	.byte	0x08
	.zero		1


	//   ....[16]....
        /*0180*/ 	.word	0x00000350
        /*0184*/ 	.word	0x000000ff
        /*0188*/ 	.word	0x00000040
        /*018c*/ 	.short	0x0100
        /*018e*/ 	.byte	0x08
	.zero		1


	//   ....[17]....
        /*0190*/ 	.word	0x00000360
        /*0194*/ 	.word	0x000000ff
        /*0198*/ 	.word	0x000000b0
        /*019c*/ 	.short	0x0100
        /*019e*/ 	.byte	0x08
	.zero		1


	//   ....[18]....
        /*01a0*/ 	.word	0x00000370
        /*01a4*/ 	.word	0x000000ff
        /*01a8*/ 	.word	0x00000048
        /*01ac*/ 	.short	0x0100
        /*01ae*/ 	.byte	0x08
	.zero		1


	//   ....[19]....
        /*01b0*/ 	.word	0x00000380
        /*01b4*/ 	.word	0x000000ff
        /*01b8*/ 	.word	0x000000b8
        /*01bc*/ 	.short	0x0100
        /*01be*/ 	.byte	0x08
	.zero		1


	//   ....[20]....
        /*01c0*/ 	.word	0x00000390
        /*01c4*/ 	.word	0x000000ff
        /*01c8*/ 	.word	0x00000050
        /*01cc*/ 	.short	0x0100
        /*01ce*/ 	.byte	0x08
	.zero		1


	//   ....[21]....
        /*01d0*/ 	.word	0x000003a0
        /*01d4*/ 	.word	0x000000ff
        /*01d8*/ 	.word	0x000000c0
        /*01dc*/ 	.short	0x0100
        /*01de*/ 	.byte	0x08
	.zero		1


	//   ....[22]....
        /*01e0*/ 	.word	0x000003b0
        /*01e4*/ 	.word	0x000000ff
        /*01e8*/ 	.word	0x00000058
        /*01ec*/ 	.short	0x0100
        /*01ee*/ 	.byte	0x08
	.zero		1


	//   ....[23]....
        /*01f0*/ 	.word	0x000003c0
        /*01f4*/ 	.word	0x000000ff
        /*01f8*/ 	.word	0x000000c8
        /*01fc*/ 	.short	0x0100
        /*01fe*/ 	.byte	0x08
	.zero		1


	//   ....[24]....
        /*0200*/ 	.word	0x000003d0
        /*0204*/ 	.word	0x000000ff
        /*0208*/ 	.word	0x00000060
        /*020c*/ 	.short	0x0100
        /*020e*/ 	.byte	0x08
	.zero		1


	//   ....[25]....
        /*0210*/ 	.word	0x000003e0
        /*0214*/ 	.word	0x000000ff
        /*0218*/ 	.word	0x000000d0
        /*021c*/ 	.short	0x0100
        /*021e*/ 	.byte	0x08
	.zero		1


	//   ....[26]....
        /*0220*/ 	.word	0x000003f0
        /*0224*/ 	.word	0x000000ff
        /*0228*/ 	.word	0x00000068
        /*022c*/ 	.short	0x0100
        /*022e*/ 	.byte	0x08
	.zero		1


	//   ....[27]....
        /*0230*/ 	.word	0x00000400
        /*0234*/ 	.word	0x000000ff
        /*0238*/ 	.word	0x000000d8
        /*023c*/ 	.short	0x0100
        /*023e*/ 	.byte	0x08
	.zero		1


	//   ....[28]....
        /*0240*/ 	.word	0x000006a0
        /*0244*/ 	.word	0x000000ff
        /*0248*/ 	.word	0x000000f0
        /*024c*/ 	.short	0x0100
        /*024e*/ 	.byte	0x06
	.zero		1


	//   ....[29]....
        /*0250*/ 	.word	0x00000700
        /*0254*/ 	.word	0x000000ff
        /*0258*/ 	.word	0x000000f8
        /*025c*/ 	.short	0x0100
        /*025e*/ 	.byte	0x06
	.zero		1


	//   ....[30]....
        /*0260*/ 	.word	0x00001320
        /*0264*/ 	.word	0x00000003
        /*0268*/ 	.word	0x00000000
        /*026c*/ 	.short	0x010a
        /*026e*/ 	.byte	0x3f
	.zero		1


	//   ....[31]....
        /*0270*/ 	.word	0x00001360
        /*0274*/ 	.word	0x00000003
        /*0278*/ 	.word	0x00000000
        /*027c*/ 	.short	0x010a
        /*027e*/ 	.byte	0x3f
	.zero		1


	//   ....[32]....
        /*0280*/ 	.word	0x00001600
        /*0284*/ 	.word	0x000000ff
        /*0288*/ 	.word	0x00000000
        /*028c*/ 	.short	0x010a
        /*028e*/ 	.byte	0x04
	.zero		1


	//   ....[33]....
        /*0290*/ 	.word	0x00001640
        /*0294*/ 	.word	0x000000ff
        /*0298*/ 	.word	0x00000000
        /*029c*/ 	.short	0x010a
        /*029e*/ 	.byte	0x04
	.zero		1


	//   ....[34]....
        /*02a0*/ 	.word	0x000017a0
        /*02a4*/ 	.word	0x000000ff
        /*02a8*/ 	.word	0x00000000
        /*02ac*/ 	.short	0x0101
        /*02ae*/ 	.byte	0x04
	.zero		1


	//   ....[35]....
        /*02b0*/ 	.word	0x000019b0
        /*02b4*/ 	.word	0x000000ff
        /*02b8*/ 	.word	0x00000000
        /*02bc*/ 	.short	0x0101
        /*02be*/ 	.byte	0x06
	.zero		1


	//   ....[36]....
        /*02c0*/ 	.word	0x00006d50
        /*02c4*/ 	.word	0x0000000e
        /*02c8*/ 	.word	0x00000070
        /*02cc*/ 	.short	0x010a
        /*02ce*/ 	.byte	0x3f
	.zero		1


	//   ....[37]....
        /*02d0*/ 	.word	0x000070c0
        /*02d4*/ 	.word	0x00000006
        /*02d8*/ 	.word	0x000000f8
        /*02dc*/ 	.short	0x0101
        /*02de*/ 	.byte	0x3f
	.zero		1


	//   ....[38]....
        /*02e0*/ 	.word	0x000077f0
        /*02e4*/ 	.word	0x00000007
        /*02e8*/ 	.word	0x00000000
        /*02ec*/ 	.short	0x010a
        /*02ee*/ 	.byte	0x3f
	.zero		1


	//   ....[39]....
        /*02f0*/ 	.word	0x00007870
        /*02f4*/ 	.word	0x00000009
        /*02f8*/ 	.word	0x00000000
        /*02fc*/ 	.short	0x010a
        /*02fe*/ 	.byte	0x3f
	.zero		1


	//   ....[40]....
        /*0300*/ 	.word	0x00007900
        /*0304*/ 	.word	0x00000006
        /*0308*/ 	.word	0x00000000
        /*030c*/ 	.short	0x010a
        /*030e*/ 	.byte	0x3f
	.zero		1


	//   ....[41]....
        /*0310*/ 	.word	0x00007990
        /*0314*/ 	.word	0x00000009
        /*0318*/ 	.word	0x00000000
        /*031c*/ 	.short	0x010a
        /*031e*/ 	.byte	0x3f
	.zero		1


	//   ....[42]....
        /*0320*/ 	.word	0x00007a20
        /*0324*/ 	.word	0x00000006
        /*0328*/ 	.word	0x00000000
        /*032c*/ 	.short	0x010a
        /*032e*/ 	.byte	0x3f
	.zero		1


	//   ....[43]....
        /*0330*/ 	.word	0x00007ab0
        /*0334*/ 	.word	0x00000009
        /*0338*/ 	.word	0x00000000
        /*033c*/ 	.short	0x010a
        /*033e*/ 	.byte	0x3f
	.zero		1


	//   ....[44]....
        /*0340*/ 	.word	0x00007b40
        /*0344*/ 	.word	0x00000006
        /*0348*/ 	.word	0x00000000
        /*034c*/ 	.short	0x010a
        /*034e*/ 	.byte	0x3f
	.zero		1


	//   ....[45]....
        /*0350*/ 	.word	0x00007bd0
        /*0354*/ 	.word	0x00000009
        /*0358*/ 	.word	0x00000000
        /*035c*/ 	.short	0x010a
        /*035e*/ 	.byte	0x3f
	.zero		1


	//   ....[46]....
        /*0360*/ 	.word	0x00007c60
        /*0364*/ 	.word	0x00000006
        /*0368*/ 	.word	0x00000000
        /*036c*/ 	.short	0x010a
        /*036e*/ 	.byte	0x3f
	.zero		1


	//   ....[47]....
        /*0370*/ 	.word	0x00007cf0
        /*0374*/ 	.word	0x00000009
        /*0378*/ 	.word	0x00000000
        /*037c*/ 	.short	0x010a
        /*037e*/ 	.byte	0x3f
	.zero		1


	//   ....[48]....
        /*0380*/ 	.word	0x00007d80
        /*0384*/ 	.word	0x00000006
        /*0388*/ 	.word	0x00000000
        /*038c*/ 	.short	0x010a
        /*038e*/ 	.byte	0x3f
	.zero		1


	//   ....[49]....
        /*0390*/ 	.word	0x00007e10
        /*0394*/ 	.word	0x00000009
        /*0398*/ 	.word	0x00000000
        /*039c*/ 	.short	0x010a
        /*039e*/ 	.byte	0x3f
	.zero		1


	//   ....[50]....
        /*03a0*/ 	.word	0x00007ea0
        /*03a4*/ 	.word	0x00000006
        /*03a8*/ 	.word	0x00000000
        /*03ac*/ 	.short	0x010a
        /*03ae*/ 	.byte	0x3f
	.zero		1


	//   ....[51]....
        /*03b0*/ 	.word	0x00007f30
        /*03b4*/ 	.word	0x00000003
        /*03b8*/ 	.word	0x00000000
        /*03bc*/ 	.short	0x010a
        /*03be*/ 	.byte	0x3f
	.zero		1


	//   ....[52]....
        /*03c0*/ 	.word	0x00007f90
        /*03c4*/ 	.word	0x00000003
        /*03c8*/ 	.word	0x00000000
        /*03cc*/ 	.short	0x010a
        /*03ce*/ 	.byte	0x3f
	.zero		1


	//   ....[53]....
        /*03d0*/ 	.word	0x00007ff0
        /*03d4*/ 	.word	0x00000004
        /*03d8*/ 	.word	0x00000000
        /*03dc*/ 	.short	0x010a
        /*03de*/ 	.byte	0x3f
	.zero		1


	//   ....[54]....
        /*03e0*/ 	.word	0x000080c0
        /*03e4*/ 	.word	0x0000000e
        /*03e8*/ 	.word	0x00000070
        /*03ec*/ 	.short	0x010a
        /*03ee*/ 	.byte	0x3f
	.zero		1


	//   ....[55]....
        /*03f0*/ 	.word	0x00008190
        /*03f4*/ 	.word	0x00000007
        /*03f8*/ 	.word	0x00000000
        /*03fc*/ 	.short	0x010a
        /*03fe*/ 	.byte	0x3f
	.zero		1


	//   ....[56]....
        /*0400*/ 	.word	0x000081e0
        /*0404*/ 	.word	0x00000009
        /*0408*/ 	.word	0x00000000
        /*040c*/ 	.short	0x010a
        /*040e*/ 	.byte	0x3f
	.zero		1


	//   ....[57]....
        /*0410*/ 	.word	0x00008230
        /*0414*/ 	.word	0x00000006
        /*0418*/ 	.word	0x00000000
        /*041c*/ 	.short	0x010a
        /*041e*/ 	.byte	0x3f
	.zero		1


	//   ....[58]....
        /*0420*/ 	.word	0x00008280
        /*0424*/ 	.word	0x00000009
        /*0428*/ 	.word	0x00000000
        /*042c*/ 	.short	0x010a
        /*042e*/ 	.byte	0x3f
	.zero		1


	//   ....[59]....
        /*0430*/ 	.word	0x000082d0
        /*0434*/ 	.word	0x00000006
        /*0438*/ 	.word	0x00000000
        /*043c*/ 	.short	0x010a
        /*043e*/ 	.byte	0x3f
	.zero		1


	//   ....[60]....
        /*0440*/ 	.word	0x00008320
        /*0444*/ 	.word	0x00000009
        /*0448*/ 	.word	0x00000000
        /*044c*/ 	.short	0x010a
        /*044e*/ 	.byte	0x3f
	.zero		1


	//   ....[61]....
        /*0450*/ 	.word	0x00008370
        /*0454*/ 	.word	0x00000006
        /*0458*/ 	.word	0x00000000
        /*045c*/ 	.short	0x010a
        /*045e*/ 	.byte	0x3f
	.zero		1


	//   ....[62]....
        /*0460*/ 	.word	0x000083c0
        /*0464*/ 	.word	0x00000009
        /*0468*/ 	.word	0x00000000
        /*046c*/ 	.short	0x010a
        /*046e*/ 	.byte	0x3f
	.zero		1


	//   ....[63]....
        /*0470*/ 	.word	0x00008410
        /*0474*/ 	.word	0x00000006
        /*0478*/ 	.word	0x00000000
        /*047c*/ 	.short	0x010a
        /*047e*/ 	.byte	0x3f
	.zero		1


	//   ....[64]....
        /*0480*/ 	.word	0x00008460
        /*0484*/ 	.word	0x00000009
        /*0488*/ 	.word	0x00000000
        /*048c*/ 	.short	0x010a
        /*048e*/ 	.byte	0x3f
	.zero		1


	//   ....[65]....
        /*0490*/ 	.word	0x000084b0
        /*0494*/ 	.word	0x00000006
        /*0498*/ 	.word	0x00000000
        /*049c*/ 	.short	0x010a
        /*049e*/ 	.byte	0x3f
	.zero		1


	//   ....[66]....
        /*04a0*/ 	.word	0x00008500
        /*04a4*/ 	.word	0x00000009
        /*04a8*/ 	.word	0x00000000
        /*04ac*/ 	.short	0x010a
        /*04ae*/ 	.byte	0x3f
	.zero		1


	//   ....[67]....
        /*04b0*/ 	.word	0x00008550
        /*04b4*/ 	.word	0x00000006
        /*04b8*/ 	.word	0x00000000
        /*04bc*/ 	.short	0x010a
        /*04be*/ 	.byte	0x3f
	.zero		1


	//----- nvinfo : EIATTR_NUM_MBARRIERS
	.align		4
.L_35:
        /*04c0*/ 	.byte	0x03, 0x38
        /*04c2*/ 	.short	0x001e


	//----- nvinfo : EIATTR_EXIT_INSTR_OFFSETS
	.align		4
        /*04c4*/ 	.byte	0x04, 0x1c
        /*04c6*/ 	.short	(.L_37 - .L_36)


	//   ....[0]....
.L_36:
        /*04c8*/ 	.word	0x00000750


	//   ....[1]....
        /*04cc*/ 	.word	0x00001010


	//   ....[2]....
        /*04d0*/ 	.word	0x000063c0


	//   ....[3]....
        /*04d4*/ 	.word	0x000069f0


	//   ....[4]....
        /*04d8*/ 	.word	0x00007f80


	//----- nvinfo : EIATTR_MAX_THREADS
	.align		4
.L_37:
        /*04dc*/ 	.byte	0x04, 0x05
        /*04de*/ 	.short	(.L_39 - .L_38)
.L_38:
        /*04e0*/ 	.word	0x00000180
        /*04e4*/ 	.word	0x00000001
        /*04e8*/ 	.word	0x00000001


	//----- nvinfo : EIATTR_CRS_STACK_SIZE
	.align		4
.L_39:
        /*04ec*/ 	.byte	0x04, 0x1e
        /*04ee*/ 	.short	(.L_41 - .L_40)
.L_40:
        /*04f0*/ 	.word	0x00000000


	//----- nvinfo : EIATTR_CBANK_PARAM_SIZE
	.align		4
.L_41:
        /*04f4*/ 	.byte	0x03, 0x19
        /*04f6*/ 	.short	0x0470


	//----- nvinfo : EIATTR_PARAM_CBANK
	.align		4
        /*04f8*/ 	.byte	0x04, 0x0a
        /*04fa*/ 	.short	(.L_43 - .L_42)
	.align		4
.L_42:
        /*04fc*/ 	.word	index@(.nv.constant0._ZN7cutlass13device_kernelINS_4gemm6kernel13GemmUniversalIN4cute5tupleIJiiiiEEENS1_10collective13CollectiveMmaINS1_34MainloopSm90TmaGmmaWarpSpecializedILi14ENS5_IJNS4_1CILi1EEESB_SB_EEENS1_35KernelTmaWarpSpecializedCooperativeEEENS5_IJNSA_ILi128EEESF_NSA_ILi32EEEEEENS_6half_tENS5_IJlSB_lEEESI_SJ_NS4_8TiledMMAINS4_8MMA_AtomIJNS4_4SM904GMMA26MMA_64x128x16_F32F16F16_SSILNSN_5MajorE0ELSP_0ELNSN_7ScaleInE1ELSQ_1EEEEEENS4_6LayoutINS5_IJNSA_ILi2EEESB_SB_EEENS5_IJSB_NSA_ILi0EEESW_EEEEENS5_IJNS4_10UnderscoreESZ_SZ_EEEEENS4_13SM90_TMA_LOADENS4_14ComposedLayoutINS4_7SwizzleILi2ELi4ELi3EEENS4_18smem_ptr_flag_bitsILi16EEENST_INS5_IJNSA_ILi8EEESG_EEENS5_IJSG_SB_EEEEEEEvNS4_8identityES12_S1C_vS1D_EENS_8epilogue10collective6detail29Sm90TmaWarpSpecializedAdapterINS1G_15DefaultEpilogueISI_SJ_SJ_NS1F_6thread17LinearCombinationISI_Li1EffLNS1K_9ScaleType4KindE0ELNS_15FloatRoundStyleE2ESI_EENS1_15EpilogueDefaultEEEEEvvEEEEvNT_6ParamsE)
        /*0500*/ 	.short	0x0210
        /*0502*/ 	.short	0x0470


	//----- nvinfo : EIATTR_SW_WAR
	.align		4
.L_43:
        /*0504*/ 	.byte	0x04, 0x36
        /*0506*/ 	.short	(.L_45 - .L_44)
.L_44:
        /*0508*/ 	.word	0x00000008
.L_45:


//--------------------- .nv.callgraph             --------------------------
	.section	.nv.callgraph,"",@"SHT_CUDA_CALLGRAPH"
	.align	4
	.sectionentsize	8
	.align		4
        /*0000*/ 	.word	0x00000000
	.align		4
        /*0004*/ 	.word	0xffffffff
	.align		4
        /*0008*/ 	.word	index@(_ZN7cutlass13device_kernelINS_4gemm6kernel13GemmUniversalIN4cute5tupleIJiiiiEEENS1_10collective13CollectiveMmaINS1_34MainloopSm90TmaGmmaWarpSpecializedILi14ENS5_IJNS4_1CILi1EEESB_SB_EEENS1_35KernelTmaWarpSpecializedCooperativeEEENS5_IJNSA_ILi128EEESF_NSA_ILi32EEEEEENS_6half_tENS5_IJlSB_lEEESI_SJ_NS4_8TiledMMAINS4_8MMA_AtomIJNS4_4SM904GMMA26MMA_64x128x16_F32F16F16_SSILNSN_5MajorE0ELSP_0ELNSN_7ScaleInE1ELSQ_1EEEEEENS4_6LayoutINS5_IJNSA_ILi2EEESB_SB_EEENS5_IJSB_NSA_ILi0EEESW_EEEEENS5_IJNS4_10UnderscoreESZ_SZ_EEEEENS4_13SM90_TMA_LOADENS4_14ComposedLayoutINS4_7SwizzleILi2ELi4ELi3EEENS4_18smem_ptr_flag_bitsILi16EEENST_INS5_IJNSA_ILi8EEESG_EEENS5_IJSG_SB_EEEEEEEvNS4_8identityES12_S1C_vS1D_EENS_8epilogue10collective6detail29Sm90TmaWarpSpecializedAdapterINS1G_15DefaultEpilogueISI_SJ_SJ_NS1F_6thread17LinearCombinationISI_Li1EffLNS1K_9ScaleType4KindE0ELNS_15FloatRoundStyleE2ESI_EENS1_15EpilogueDefaultEEEEEvvEEEEvNT_6ParamsE)
	.align		4
        /*000c*/ 	.word	index@(__assertfail)
	.align		4
        /*0010*/ 	.word	0x00000000
	.align		4
        /*0014*/ 	.word	0xfffffffe
	.align		4
        /*0018*/ 	.word	0x00000000
	.align		4
        /*001c*/ 	.word	0xfffffffd
	.align		4
        /*0020*/ 	.word	0x00000000
	.align		4
        /*0024*/ 	.word	0xfffffffc


//--------------------- .nv.constant4             --------------------------
	.section	.nv.constant4,"a",@progbits
	.align	8
	.align		8
.nv.constant4:
        /*0000*/ 	.dword	__assertfail
	.align		8
        /*0008*/ 	.dword	__unnamed_1
	.align		8
        /*0010*/ 	.dword	_ZN39_INTERNAL_d4124026_4_k_cu_3fda3203_26424cuda3std3__45__cpo5beginE
	.align		8
        /*0018*/ 	.dword	_ZN39_INTERNAL_d4124026_4_k_cu_3fda3203_26424cuda3std3__45__cpo3endE
	.align		8
        /*0020*/ 	.dword	_ZN39_INTERNAL_d4124026_4_k_cu_3fda3203_26424cuda3std3__45__cpo6cbeginE
	.align		8
        /*0028*/ 	.dword	_ZN39_INTERNAL_d4124026_4_k_cu_3fda3203_26424cuda3std3__45__cpo4cendE
	.align		8
        /*0030*/ 	.dword	_ZN39_INTERNAL_d4124026_4_k_cu_3fda3203_26424cuda3std3__441_GLOBAL__N__d4124026_4_k_cu_3fda3203_26426ignoreE
	.align		8
        /*0038*/ 	.dword	_ZN39_INTERNAL_d4124026_4_k_cu_3fda3203_26424cuda3std3__419piecewise_constructE
	.align		8
        /*0040*/ 	.dword	_ZN39_INTERNAL_d4124026_4_k_cu_3fda3203_26424cuda3std3__48in_placeE
	.align		8
        /*0048*/ 	.dword	_ZN39_INTERNAL_d4124026_4_k_cu_3fda3203_26424cuda3std6ranges3__45__cpo4swapE
	.align		8
        /*0050*/ 	.dword	_ZN39_INTERNAL_d4124026_4_k_cu_3fda3203_26424cuda3std6ranges3__45__cpo9iter_moveE
	.align		8
        /*0058*/ 	.dword	_ZN39_INTERNAL_d4124026_4_k_cu_3fda3203_26424cute7productE
	.align		8
        /*0060*/ 	.dword	_ZN39_INTERNAL_d4124026_4_k_cu_3fda3203_26424cute1_E
	.align		8
        /*0068*/ 	.dword	$str$22
	.align		8
        /*0070*/ 	.dword	$str$23


//--------------------- .text._ZN7cutlass13device_kernelINS_4gemm6kernel13GemmUniversalIN4cute5tupleIJiiiiEEENS1_10collective13CollectiveMmaINS1_34MainloopSm90TmaGmmaWarpSpecializedILi14ENS5_IJNS4_1CILi1EEESB_SB_EEENS1_35KernelTmaWarpSpecializedCooperativeEEENS5_IJNSA_ILi128EEESF_NSA_ILi32EEEEEENS_6half_tENS5_IJlSB_lEEESI_SJ_NS4_8TiledMMAINS4_8MMA_AtomIJNS4_4SM904GMMA26MMA_64x128x16_F32F16F16_SSILNSN_5MajorE0ELSP_0ELNSN_7ScaleInE1ELSQ_1EEEEEENS4_6LayoutINS5_IJNSA_ILi2EEESB_SB_EEENS5_IJSB_NSA_ILi0EEESW_EEEEENS5_IJNS4_10UnderscoreESZ_SZ_EEEEENS4_13SM90_TMA_LOADENS4_14ComposedLayoutINS4_7SwizzleILi2ELi4ELi3EEENS4_18smem_ptr_flag_bitsILi16EEENST_INS5_IJNSA_ILi8EEESG_EEENS5_IJSG_SB_EEEEEEEvNS4_8identityES12_S1C_vS1D_EENS_8epilogue10collective6detail29Sm90TmaWarpSpecializedAdapterINS1G_15DefaultEpilogueISI_SJ_SJ_NS1F_6thread17LinearCombinationISI_Li1EffLNS1K_9ScaleType4KindE0ELNS_15FloatRoundStyleE2ESI_EENS1_15EpilogueDefaultEEEEEvvEEEEvNT_6ParamsE --------------------------
	.section	.text._ZN7cutlass13device_kernelINS_4gemm6kernel13GemmUniversalIN4cute5tupleIJiiiiEEENS1_10collective13CollectiveMmaINS1_34MainloopSm90TmaGmmaWarpSpecializedILi14ENS5_IJNS4_1CILi1EEESB_SB_EEENS1_35KernelTmaWarpSpecializedCooperativeEEENS5_IJNSA_ILi128EEESF_NSA_ILi32EEEEEENS_6half_tENS5_IJlSB_lEEESI_SJ_NS4_8TiledMMAINS4_8MMA_AtomIJNS4_4SM904GMMA26MMA_64x128x16_F32F16F16_SSILNSN_5MajorE0ELSP_0ELNSN_7ScaleInE1ELSQ_1EEEEEENS4_6LayoutINS5_IJNSA_ILi2EEESB_SB_EEENS5_IJSB_NSA_ILi0EEESW_EEEEENS5_IJNS4_10UnderscoreESZ_SZ_EEEEENS4_13SM90_TMA_LOADENS4_14ComposedLayoutINS4_7SwizzleILi2ELi4ELi3EEENS4_18smem_ptr_flag_bitsILi16EEENST_INS5_IJNSA_ILi8EEESG_EEENS5_IJSG_SB_EEEEEEEvNS4_8identityES12_S1C_vS1D_EENS_8epilogue10collective6detail29Sm90TmaWarpSpecializedAdapterINS1G_15DefaultEpilogueISI_SJ_SJ_NS1F_6thread17LinearCombinationISI_Li1EffLNS1K_9ScaleType4KindE0ELNS_15FloatRoundStyleE2ESI_EENS1_15EpilogueDefaultEEEEEvvEEEEvNT_6ParamsE,"ax",@progbits
	.align	128
.text._ZN7cutlass13device_kernelINS_4gemm6kernel13GemmUniversalIN4cute5tupleIJiiiiEEENS1_10collective13CollectiveMmaINS1_34MainloopSm90TmaGmmaWarpSpecializedILi14ENS5_IJNS4_1CILi1EEESB_SB_EEENS1_35KernelTmaWarpSpecializedCooperativeEEENS5_IJNSA_ILi128EEESF_NSA_ILi32EEEEEENS_6half_tENS5_IJlSB_lEEESI_SJ_NS4_8TiledMMAINS4_8MMA_AtomIJNS4_4SM904GMMA26MMA_64x128x16_F32F16F16_SSILNSN_5MajorE0ELSP_0ELNSN_7ScaleInE1ELSQ_1EEEEEENS4_6LayoutINS5_IJNSA_ILi2EEESB_SB_EEENS5_IJSB_NSA_ILi0EEESW_EEEEENS5_IJNS4_10UnderscoreESZ_SZ_EEEEENS4_13SM90_TMA_LOADENS4_14ComposedLayoutINS4_7SwizzleILi2ELi4ELi3EEENS4_18smem_ptr_flag_bitsILi16EEENST_INS5_IJNSA_ILi8EEESG_EEENS5_IJSG_SB_EEEEEEEvNS4_8identityES12_S1C_vS1D_EENS_8epilogue10collective6detail29Sm90TmaWarpSpecializedAdapterINS1G_15DefaultEpilogueISI_SJ_SJ_NS1F_6thread17LinearCombinationISI_Li1EffLNS1K_9ScaleType4KindE0ELNS_15FloatRoundStyleE2ESI_EENS1_15EpilogueDefaultEEEEEvvEEEEvNT_6ParamsE:
        .type           _ZN7cutlass13device_kernelINS_4gemm6kernel13GemmUniversalIN4cute5tupleIJiiiiEEENS1_10collective13CollectiveMmaINS1_34MainloopSm90TmaGmmaWarpSpecializedILi14ENS5_IJNS4_1CILi1EEESB_SB_EEENS1_35KernelTmaWarpSpecializedCooperativeEEENS5_IJNSA_ILi128EEESF_NSA_ILi32EEEEEENS_6half_tENS5_IJlSB_lEEESI_SJ_NS4_8TiledMMAINS4_8MMA_AtomIJNS4_4SM904GMMA26MMA_64x128x16_F32F16F16_SSILNSN_5MajorE0ELSP_0ELNSN_7ScaleInE1ELSQ_1EEEEEENS4_6LayoutINS5_IJNSA_ILi2EEESB_SB_EEENS5_IJSB_NSA_ILi0EEESW_EEEEENS5_IJNS4_10UnderscoreESZ_SZ_EEEEENS4_13SM90_TMA_LOADENS4_14ComposedLayoutINS4_7SwizzleILi2ELi4ELi3EEENS4_18smem_ptr_flag_bitsILi16EEENST_INS5_IJNSA_ILi8EEESG_EEENS5_IJSG_SB_EEEEEEEvNS4_8identityES12_S1C_vS1D_EENS_8epilogue10collective6detail29Sm90TmaWarpSpecializedAdapterINS1G_15DefaultEpilogueISI_SJ_SJ_NS1F_6thread17LinearCombinationISI_Li1EffLNS1K_9ScaleType4KindE0ELNS_15FloatRoundStyleE2ESI_EENS1_15EpilogueDefaultEEEEEvvEEEEvNT_6ParamsE,@function
        .size           _ZN7cutlass13device_kernelINS_4gemm6kernel13GemmUniversalIN4cute5tupleIJiiiiEEENS1_10collective13CollectiveMmaINS1_34MainloopSm90TmaGmmaWarpSpecializedILi14ENS5_IJNS4_1CILi1EEESB_SB_EEENS1_35KernelTmaWarpSpecializedCooperativeEEENS5_IJNSA_ILi128EEESF_NSA_ILi32EEEEEENS_6half_tENS5_IJlSB_lEEESI_SJ_NS4_8TiledMMAINS4_8MMA_AtomIJNS4_4SM904GMMA26MMA_64x128x16_F32F16F16_SSILNSN_5MajorE0ELSP_0ELNSN_7ScaleInE1ELSQ_1EEEEEENS4_6LayoutINS5_IJNSA_ILi2EEESB_SB_EEENS5_IJSB_NSA_ILi0EEESW_EEEEENS5_IJNS4_10UnderscoreESZ_SZ_EEEEENS4_13SM90_TMA_LOADENS4_14ComposedLayoutINS4_7SwizzleILi2ELi4ELi3EEENS4_18smem_ptr_flag_bitsILi16EEENST_INS5_IJNSA_ILi8EEESG_EEENS5_IJSG_SB_EEEEEEEvNS4_8identityES12_S1C_vS1D_EENS_8epilogue10collective6detail29Sm90TmaWarpSpecializedAdapterINS1G_15DefaultEpilogueISI_SJ_SJ_NS1F_6thread17LinearCombinationISI_Li1EffLNS1K_9ScaleType4KindE0ELNS_15FloatRoundStyleE2ESI_EENS1_15EpilogueDefaultEEEEEvvEEEEvNT_6ParamsE,(.L_x_215 - _ZN7cutlass13device_kernelINS_4gemm6kernel13GemmUniversalIN4cute5tupleIJiiiiEEENS1_10collective13CollectiveMmaINS1_34MainloopSm90TmaGmmaWarpSpecializedILi14ENS5_IJNS4_1CILi1EEESB_SB_EEENS1_35KernelTmaWarpSpecializedCooperativeEEENS5_IJNSA_ILi128EEESF_NSA_ILi32EEEEEENS_6half_tENS5_IJlSB_lEEESI_SJ_NS4_8TiledMMAINS4_8MMA_AtomIJNS4_4SM904GMMA26MMA_64x128x16_F32F16F16_SSILNSN_5MajorE0ELSP_0ELNSN_7ScaleInE1ELSQ_1EEEEEENS4_6LayoutINS5_IJNSA_ILi2EEESB_SB_EEENS5_IJSB_NSA_ILi0EEESW_EEEEENS5_IJNS4_10UnderscoreESZ_SZ_EEEEENS4_13SM90_TMA_LOADENS4_14ComposedLayoutINS4_7SwizzleILi2ELi4ELi3EEENS4_18smem_ptr_flag_bitsILi16EEENST_INS5_IJNSA_ILi8EEESG_EEENS5_IJSG_SB_EEEEEEEvNS4_8identityES12_S1C_vS1D_EENS_8epilogue10collective6detail29Sm90TmaWarpSpecializedAdapterINS1G_15DefaultEpilogueISI_SJ_SJ_NS1F_6thread17LinearCombinationISI_Li1EffLNS1K_9ScaleType4KindE0ELNS_15FloatRoundStyleE2ESI_EENS1_15EpilogueDefaultEEEEEvvEEEEvNT_6ParamsE)
        .other          _ZN7cutlass13device_kernelINS_4gemm6kernel13GemmUniversalIN4cute5tupleIJiiiiEEENS1_10collective13CollectiveMmaINS1_34MainloopSm90TmaGmmaWarpSpecializedILi14ENS5_IJNS4_1CILi1EEESB_SB_EEENS1_35KernelTmaWarpSpecializedCooperativeEEENS5_IJNSA_ILi128EEESF_NSA_ILi32EEEEEENS_6half_tENS5_IJlSB_lEEESI_SJ_NS4_8TiledMMAINS4_8MMA_AtomIJNS4_4SM904GMMA26MMA_64x128x16_F32F16F16_SSILNSN_5MajorE0ELSP_0ELNSN_7ScaleInE1ELSQ_1EEEEEENS4_6LayoutINS5_IJNSA_ILi2EEESB_SB_EEENS5_IJSB_NSA_ILi0EEESW_EEEEENS5_IJNS4_10UnderscoreESZ_SZ_EEEEENS4_13SM90_TMA_LOADENS4_14ComposedLayoutINS4_7SwizzleILi2ELi4ELi3EEENS4_18smem_ptr_flag_bitsILi16EEENST_INS5_IJNSA_ILi8EEESG_EEENS5_IJSG_SB_EEEEEEEvNS4_8identityES12_S1C_vS1D_EENS_8epilogue10collective6detail29Sm90TmaWarpSpecializedAdapterINS1G_15DefaultEpilogueISI_SJ_SJ_NS1F_6thread17LinearCombinationISI_Li1EffLNS1K_9ScaleType4KindE0ELNS_15FloatRoundStyleE2ESI_EENS1_15EpilogueDefaultEEEEEvvEEEEvNT_6ParamsE,@"STO_CUDA_ENTRY STV_DEFAULT"
_ZN7cutlass13device_kernelINS_4gemm6kernel13GemmUniversalIN4cute5tupleIJiiiiEEENS1_10collective13CollectiveMmaINS1_34MainloopSm90TmaGmmaWarpSpecializedILi14ENS5_IJNS4_1CILi1EEESB_SB_EEENS1_35KernelTmaWarpSpecializedCooperativeEEENS5_IJNSA_ILi128EEESF_NSA_ILi32EEEEEENS_6half_tENS5_IJlSB_lEEESI_SJ_NS4_8TiledMMAINS4_8MMA_AtomIJNS4_4SM904GMMA26MMA_64x128x16_F32F16F16_SSILNSN_5MajorE0ELSP_0ELNSN_7ScaleInE1ELSQ_1EEEEEENS4_6LayoutINS5_IJNSA_ILi2EEESB_SB_EEENS5_IJSB_NSA_ILi0EEESW_EEEEENS5_IJNS4_10UnderscoreESZ_SZ_EEEEENS4_13SM90_TMA_LOADENS4_14ComposedLayoutINS4_7SwizzleILi2ELi4ELi3EEENS4_18smem_ptr_flag_bitsILi16EEENST_INS5_IJNSA_ILi8EEESG_EEENS5_IJSG_SB_EEEEEEEvNS4_8identityES12_S1C_vS1D_EENS_8epilogue10collective6detail29Sm90TmaWarpSpecializedAdapterINS1G_15DefaultEpilogueISI_SJ_SJ_NS1F_6thread17LinearCombinationISI_Li1EffLNS1K_9ScaleType4KindE0ELNS_15FloatRoundStyleE2ESI_EENS1_15EpilogueDefaultEEEEEvvEEEEvNT_6ParamsE:
[----:B------:R-:W0:Y:S01]  /*0000*/  LDC R1, c[0x0][0x28] ;  /* 0x00000a00ff017b82 */ /* 0x000e220000000800 */
[----:B------:R-:W1:Y:S01]  /*0010*/  S2R R18, SR_TID.X ;  /* 0x0000000000127919 */ /* 0x000e620000002100 */
[----:B------:R-:W-:Y:S01]  /*0020*/  ELECT P0, URZ, PT ;  /* 0x00000000003f782f */ /* 0x000fe20003800000 */
[----:B------:R-:W-:Y:S01]  /*0030*/  BSSY B0, `(.L_x_0) ;  /* 0x000000f000007945 */ /* 0x000fe20003800000 */
[--C-:B-1----:R-:W-:Y:S02]  /*0040*/  SHF.R.U32.HI R0, RZ, 0x5, R18.reuse ;  /* 0x00000005ff007819 */ /* 0x102fe40000011612 */
[----:B------:R-:W-:-:S03]  /*0050*/  SHF.R.U32.HI R22, RZ, 0x7, R18 ;  /* 0x00000007ff167819 */ /* 0x000fc60000011612 */
[----:B------:R-:W1:Y:S04]  /*0060*/  SHFL.IDX PT, R5, R0, RZ, 0x1f ;  /* 0x00001fff00057589 */ /* 0x000e6800000e0000 */
[----:B------:R2:W3:Y:S01]  /*0070*/  SHFL.IDX PT, R8, R22, RZ, 0x1f ;  /* 0x00001fff16087589 */ /* 0x0004e200000e0000 */
[----:B-1----:R-:W-:-:S13]  /*0080*/  ISETP.NE.OR P0, PT, R5, RZ, !P0 ;  /* 0x000000ff0500720c */ /* 0x002fda0004705670 */
[----:B0-23--:R-:W-:Y:S05]  /*0090*/  @P0 BRA `(.L_x_1) ;  /* 0x0000000000200947 */ /* 0x00dfea0003800000 */
[----:B------:R-:W-:Y:S02]  /*00a0*/  ULDC.64 UR4, c[0x0][0x198] ;  /* 0x0000660000047ab9 */ /* 0x000fe40000000a00 */
[----:B------:R-:W-:Y:S02]  /*00b0*/  UIADD3 UR6, UP0, UR4, 0xf0, URZ ;  /* 0x000000f004067890 */ /* 0x000fe4000ff1e03f */
[----:B------:R-:W-:Y:S02]  /*00c0*/  UIADD3 UR4, UP1, UR4, 0x1f0, URZ ;  /* 0x000001f004047890 */ /* 0x000fe4000ff3e03f */
[----:B------:R-:W-:Y:S02]  /*00d0*/  UIADD3.X UR7, URZ, UR5, URZ, UP0, !UPT ;  /* 0x000000053f077290 */ /* 0x000fe400087fe43f */
[----:B------:R-:W-:-:S07]  /*00e0*/  UIADD3.X UR5, URZ, UR5, URZ, UP1, !UPT ;  /* 0x000000053f057290 */ /* 0x000fce0008ffe43f */
[----:B------:R0:W-:Y:S02]  /*00f0*/  UTMACCTL.PF [UR6] ;  /* 0x00000000060079b9 */ /* 0x0001e40008040000 */
[----:B------:R0:W-:Y:S02]  /*0100*/  UTMACCTL.PF [UR4] ;  /* 0x00000000040079b9 */ /* 0x0001e40008040000 */
[----:B0-----:R-:W-:Y:S01]  /*0110*/  NOP ;  /* 0x0000000000007918 */ /* 0x001fe20000000000 */
.L_x_1:
[----:B------:R-:W-:Y:S05]  /*0120*/  BSYNC B0 ;  /* 0x0000000000007941 */ /* 0x000fea0003800000 */
.L_x_0:
[----:B------:R-:W0:Y:S02]  /*0130*/  SHFL.IDX PT, R2, R0, RZ, 0x1f ;  /* 0x00001fff00027589 */ /* 0x000e2400000e0000 */
[----:B0-----:R-:W-:-:S13]  /*0140*/  ISETP.NE.AND P0, PT, R2, RZ, PT ;  /* 0x000000ff0200720c */ /* 0x001fda0003f05270 */
[----:B------:R-:W-:Y:S05]  /*0150*/  @P0 BRA `(.L_x_2) ;  /* 0x0000000000b40947 */ /* 0x000fea0003800000 */
[----:B------:R-:W-:Y:S01]  /*0160*/  ELECT P0, URZ, PT ;  /* 0x00000000003f782f */ /* 0x000fe20003800000 */
[----:B------:R-:W-:-:S12]  /*0170*/  BSSY B0, `(.L_x_2) ;  /* 0x000002b000007945 */ /* 0x000fd80003800000 */
[----:B------:R-:W-:Y:S05]  /*0180*/  @!P0 BRA `(.L_x_3) ;  /* 0x0000000000a48947 */ /* 0x000fea0003800000 */
[----:B------:R-:W0:Y:S01]  /*0190*/  S2UR UR8, SR_CgaCtaId ;  /* 0x00000000000879c3 */ /* 0x000e220000008800 */
[----:B------:R-:W-:Y:S01]  /*01a0*/  UMOV UR4, 0x400 ;  /* 0x0000040000047882 */ /* 0x000fe20000000000 */
[----:B------:R-:W-:Y:S01]  /*01b0*/  UMOV UR5, 0x1 ;  /* 0x0000000100057882 */ /* 0x000fe20000000000 */
[----:B------:R-:W-:Y:S02]  /*01c0*/  UMOV UR6, 0x100 ;  /* 0x0000010000067882 */ /* 0x000fe40000000000 */
[----:B------:R-:W-:-:S04]  /*01d0*/  UIADD3 UR6, -UR6, 0x100000, URZ ;  /* 0x0010000006067890 */ /* 0x000fc8000fffe13f */
[----:B------:R-:W-:Y:S02]  /*01e0*/  USHF.L.U32 UR7, UR6, 0xb, URZ ;  /* 0x0000000b06077899 */ /* 0x000fe4000800063f */
[----:B------:R-:W-:Y:S02]  /*01f0*/  USHF.L.U32 UR6, UR6, 0x1, URZ ;  /* 0x0000000106067899 */ /* 0x000fe4000800063f */
[----:B0-----:R-:W-:Y:S02]  /*0200*/  ULEA UR8, UR8, UR4, 0x18 ;  /* 0x0000000408087291 */ /* 0x001fe4000f8ec03f */
[----:B------:R-:W-:-:S04]  /*0210*/  UIADD3 UR4, -UR5, 0x100000, URZ ;  /* 0x0010000005047890 */ /* 0x000fc8000fffe13f */
[----:B------:R-:W-:Y:S02]  /*0220*/  USHF.L.U32 UR5, UR4, 0xb, URZ ;  /* 0x0000000b04057899 */ /* 0x000fe4000800063f */
[----:B------:R-:W-:Y:S01]  /*0230*/  USHF.L.U32 UR4, UR4, 0x1, URZ ;  /* 0x0000000104047899 */ /* 0x000fe2000800063f */
[----:B------:R-:W0:Y:S11]  /*0240*/  FENCE.VIEW.ASYNC.S ;  /* 0x00000000000073c6 */ /* 0x000e360000000000 */
[----:B0-----:R0:W1:Y:S01]  /*0250*/  SYNCS.EXCH.64 URZ, [UR8], UR4 ;  /* 0x00000004083f75b2 */ /* 0x0010620008000100 */
[----:B------:R0:W2:Y:S01]  /*0260*/  SYNCS.EXCH.64 URZ, [UR8+0x70], UR6 ;  /* 0x00007006083f75b2 */ /* 0x0000a20008000100 */
[----:B------:R0:W3:Y:S01]  /*0270*/  SYNCS.EXCH.64 URZ, [UR8+0x8], UR4 ;  /* 0x00000804083f75b2 */ /* 0x0000e20008000100 */
[----:B------:R0:W4:Y:S01]  /*0280*/  SYNCS.EXCH.64 URZ, [UR8+0x78], UR6 ;  /* 0x00007806083f75b2 */ /* 0x0001220008000100 */
[----:B------:R0:W0:Y:S01]  /*0290*/  SYNCS.EXCH.64 URZ, [UR8+0x10], UR4 ;  /* 0x00001004083f75b2 */ /* 0x0000220008000100 */
        /* <DEDUP_REMOVED lines=23> */
[----:B-1234-:R-:W-:Y:S01]  /*0410*/  NOP ;  /* 0x0000000000007918 */ /* 0x01efe20000000000 */
.L_x_3:
[----:B0-----:R-:W-:Y:S05]  /*0420*/  BSYNC B0 ;  /* 0x0000000000007941 */ /* 0x001fea0003800000 */
.L_x_2:
[----:B------:R-:W0:Y:S01]  /*0430*/  SHFL.IDX PT, R0, R0, RZ, 0x1f ;  /* 0x00001fff00007589 */ /* 0x000e2200000e0000 */
[----:B------:R-:W-:Y:S01]  /*0440*/  ELECT P0, URZ, PT ;  /* 0x00000000003f782f */ /* 0x000fe20003800000 */
[----:B------:R-:W1:Y:S01]  /*0450*/  LDC R2, c[0x0][0x65c] ;  /* 0x00019700ff027b82 */ /* 0x000e620000000800 */
[----:B------:R-:W-:Y:S01]  /*0460*/  SHF.R.S32.HI R6, RZ, 0x1f, R5 ;  /* 0x0000001fff067819 */ /* 0x000fe20000011405 */
[----:B------:R-:W2:Y:S01]  /*0470*/  S2R R3, SR_CTAID.Y ;  /* 0x0000000000037919 */ /* 0x000ea20000002600 */
[----:B------:R-:W-:Y:S01]  /*0480*/  UMOV UR4, 0x20 ;  /* 0x0000002000047882 */ /* 0x000fe20000000000 */
[----:B------:R-:W-:Y:S01]  /*0490*/  ISETP.NE.AND P2, PT, R8, RZ, PT ;  /* 0x000000ff0800720c */ /* 0x000fe20003f45270 */
[----:B------:R-:W-:Y:S01]  /*04a0*/  NOP ;  /* 0x0000000000007918 */ /* 0x000fe20000000000 */
[----:B------:R-:W3:Y:S01]  /*04b0*/  S2R R4, SR_CTAID.X ;  /* 0x0000000000047919 */ /* 0x000ee20000002500 */
[----:B------:R-:W-:Y:S01]  /*04c0*/  LEA.HI R6, R6, R5, RZ, 0x2 ;  /* 0x0000000506067211 */ /* 0x000fe200078f10ff */
[----:B------:R-:W-:Y:S01]  /*04d0*/  NOP ;  /* 0x0000000000007918 */ /* 0x000fe20000000000 */
[----:B0-----:R-:W-:-:S02]  /*04e0*/  ISETP.NE.OR P0, PT, R0, RZ, !P0 ;  /* 0x000000ff0000720c */ /* 0x001fc40004705670 */
[----:B-1----:R-:W-:-:S04]  /*04f0*/  ISETP.NE.AND P3, PT, R2, 0x1, PT ;  /* 0x000000010200780c */ /* 0x002fc80003f65270 */
[----:B------:R-:W-:Y:S02]  /*0500*/  P2R R0, PR, RZ, 0x8 ;  /* 0x00000008ff007803 */ /* 0x000fe40000000000 */
[----:B------:R-:W-:-:S05]  /*0510*/  LOP3.LUT R0, R6, 0xfffffffc, RZ, 0xc0, !PT ;  /* 0xfffffffc06007812 */ /* 0x000fca00078ec0ff */
[----:B------:R-:W-:Y:S01]  /*0520*/  VOTEU.ALL UP0, P0 ;  /* 0x00000000003f7886 */ /* 0x000fe20000000000 */
[----:B------:R-:W-:Y:S01]  /*0530*/  IMAD.IADD R0, R5, 0x1, -R0 ;  /* 0x0000000105007824 */ /* 0x000fe200078e0a00 */
[----:B------:R-:W3:Y:S01]  /*0540*/  @P3 LDC R17, c[0x0][0x10] ;  /* 0x00000400ff113b82 */ /* 0x000ee20000000800 */
[----:B------:R-:W-:Y:S01]  /*0550*/  VOTEU.ALL UP1, P0 ;  /* 0x00000000003f7886 */ /* 0x000fe20000020000 */
[----:B--2---:R-:W-:Y:S01]  /*0560*/  @P3 IMAD.MOV.U32 R6, RZ, RZ, R3 ;  /* 0x000000ffff063224 */ /* 0x004fe200078e0003 */
[----:B------:R-:W-:Y:S01]  /*0570*/  @!UP0 UMOV UR6, 0x400 ;  /* 0x0000040000068882 */ /* 0x000fe20000000000 */
[----:B------:R-:W-:-:S04]  /*0580*/  @!UP0 UIADD3 UR4, -UR4, 0x100000, URZ ;  /* 0x0010000004048890 */ /* 0x000fc8000fffe13f */
[----:B------:R-:W-:Y:S02]  /*0590*/  @!UP0 USHF.L.U32 UR5, UR4, 0xb, URZ ;  /* 0x0000000b04058899 */ /* 0x000fe4000800063f */
[----:B------:R-:W-:Y:S01]  /*05a0*/  @!UP0 USHF.L.U32 UR4, UR4, 0x1, URZ ;  /* 0x0000000104048899 */ /* 0x000fe2000800063f */
[----:B------:R-:W-:Y:S02]  /*05b0*/  @P3 IMAD.MOV.U32 R7, RZ, RZ, RZ ;  /* 0x000000ffff073224 */ /* 0x000fe400078e00ff */
[----:B------:R-:W-:Y:S01]  /*05c0*/  IMAD.MOV.U32 R5, RZ, RZ, RZ ;  /* 0x000000ffff057224 */ /* 0x000fe200078e00ff */
[----:B------:R-:W0:Y:S01]  /*05d0*/  @!UP0 S2UR UR7, SR_CgaCtaId ;  /* 0x00000000000789c3 */ /* 0x000e220000008800 */
[----:B------:R-:W-:-:S07]  /*05e0*/  @P3 IMAD.MOV.U32 R11, RZ, RZ, RZ ;  /* 0x000000ffff0b3224 */ /* 0x000fce00078e00ff */
[----:B------:R-:W1:Y:S01]  /*05f0*/  @!P3 LDC R9, c[0x0][0xc] ;  /* 0x00000300ff09bb82 */ /* 0x000e620000000800 */
[----:B---3--:R-:W-:-:S04]  /*0600*/  @P3 IMAD.WIDE.U32 R16, R4, R17, R6 ;  /* 0x0000001104103225 */ /* 0x008fc800078e0006 */
[----:B------:R-:W-:Y:S01]  /*0610*/  @P3 IMAD.IADD R17, R17, 0x1, R11 ;  /* 0x0000000111113824 */ /* 0x000fe200078e020b */
[----:B0-----:R-:W-:Y:S01]  /*0620*/  @!UP0 ULEA UR6, UR7, UR6, 0x18 ;  /* 0x0000000607068291 */ /* 0x001fe2000f8ec03f */
[----:B------:R-:W-:Y:S01]  /*0630*/  VOTEU.ALL UP0, P0 ;  /* 0x00000000003f7886 */ /* 0x000fe20000000000 */
[----:B------:R-:W-:-:S04]  /*0640*/  ISETP.NE.AND P0, PT, R0, 0x3, PT ;  /* 0x000000030000780c */ /* 0x000fc80003f05270 */
[----:B------:R-:W-:Y:S01]  /*0650*/  ISETP.EQ.OR P0, PT, R0, RZ, !P0 ;  /* 0x000000ff0000720c */ /* 0x000fe20004702670 */
[----:B-1----:R-:W-:-:S03]  /*0660*/  @!P3 IMAD.WIDE.U32 R6, R9, R3, R4 ;  /* 0x000000030906b225 */ /* 0x002fc600078e0004 */
[C---:B------:R-:W-:Y:S01]  /*0670*/  ISETP.EQ.AND P0, PT, R8.reuse, RZ, P0 ;  /* 0x000000ff0800720c */ /* 0x040fe20000702270 */
[----:B------:R-:W-:Y:S01]  /*0680*/  VIADD R8, R8, 0xffffffff ;  /* 0xffffffff08087836 */ /* 0x000fe20000000000 */
[----:B------:R-:W0:Y:S02]  /*0690*/  FENCE.VIEW.ASYNC.S ;  /* 0x00000000000073c6 */ /* 0x000e240000000000 */
[----:B0-----:R0:W1:Y:S01]  /*06a0*/  @!UP0 SYNCS.EXCH.64 URZ, [UR6+0xf0], UR4 ;  /* 0x0000f004063f85b2 */ /* 0x0010620008000100 */
[----:B------:R-:W-:Y:S01]  /*06b0*/  @!P3 IMAD.MOV.U32 R16, RZ, RZ, R6 ;  /* 0x000000ffff10b224 */ /* 0x000fe200078e0006 */
[----:B------:R-:W-:Y:S01]  /*06c0*/  SEL R19, RZ, 0x1, !P0 ;  /* 0x00000001ff137807 */ /* 0x000fe20004000000 */
[----:B------:R-:W-:Y:S01]  /*06d0*/  @!P3 IMAD.MOV.U32 R17, RZ, RZ, R7 ;  /* 0x000000ffff11b224 */ /* 0x000fe200078e0007 */
[----:B------:R-:W-:-:S04]  /*06e0*/  ISETP.GE.U32.AND P1, PT, R8, 0x2, PT ;  /* 0x000000020800780c */ /* 0x000fc80003f26070 */
[----:B------:R-:W-:Y:S01]  /*06f0*/  SEL R19, R19, 0x2, P1 ;  /* 0x0000000213137807 */ /* 0x000fe20000800000 */
[----:B------:R0:W1:Y:S01]  /*0700*/  @!UP1 SYNCS.EXCH.64 URZ, [UR6+0xf8], UR4 ;  /* 0x0000f804063f95b2 */ /* 0x0000620008000100 */
[----:B------:R-:W-:Y:S01]  /*0710*/  NOP ;  /* 0x0000000000007918 */ /* 0x000fe20000000000 */
[----:B-1----:R-:W-:Y:S06]  /*0720*/  BAR.SYNC.DEFER_BLOCKING 0x0 ;  /* 0x0000000000007b1d */ /* 0x002fec0000010000 */
[----:B------:R-:W-:Y:S05]  /*0730*/  @!P2 BRA `(.L_x_4) ;  /* 0x0000005c0024a947 */ /* 0x000fea0003800000 */
[----:B------:R-:W-:-:S13]  /*0740*/  ISETP.GT.U32.AND P0, PT, R8, 0x1, PT ;  /* 0x000000010800780c */ /* 0x000fda0003f04070 */
[----:B0-----:R-:W-:Y:S05]  /*0750*/  @P0 EXIT ;  /* 0x000000000000094d */ /* 0x001fea0003800000 */
[----:B------:R-:W-:Y:S01]  /*0760*/  ULDC.64 UR4, c[0x0][0x650] ;  /* 0x0001940000047ab9 */ /* 0x000fe20000000a00 */
[----:B------:R-:W-:Y:S01]  /*0770*/  PRMT R0, RZ, 0x7610, R0 ;  /* 0x00007610ff007816 */ /* 0x000fe20000000000 */
[----:B------:R-:W-:Y:S01]  /*0780*/  IMAD.MOV.U32 R91, RZ, RZ, -0x1 ;  /* 0xffffffffff5b7424 */ /* 0x000fe200078e00ff */
[----:B------:R-:W-:Y:S01]  /*0790*/  ISETP.GE.U32.AND P0, PT, R16, UR4, PT ;  /* 0x0000000410007c0c */ /* 0x000fe2000bf06070 */
[----:B------:R-:W-:Y:S02]  /*07a0*/  IMAD.MOV.U32 R92, RZ, RZ, -0x1 ;  /* 0xffffffffff5c7424 */ /* 0x000fe400078e00ff */
[----:B------:R-:W-:Y:S01]  /*07b0*/  IMAD.MOV.U32 R89, RZ, RZ, -0x1 ;  /* 0xffffffffff597424 */ /* 0x000fe200078e00ff */
[----:B------:R-:W-:-:S13]  /*07c0*/  ISETP.GE.U32.AND.EX P0, PT, R17, UR5, PT, P0 ;  /* 0x0000000511007c0c */ /* 0x000fda000bf06100 */
[----:B------:R-:W-:Y:S05]  /*07d0*/  @P0 BRA `(.L_x_5) ;  /* 0x0000000400540947 */ /* 0x000fea0003800000 */
[----:B------:R-:W0:Y:S01]  /*07e0*/  LDC.64 R14, c[0x0][0x628] ;  /* 0x00018a00ff0e7b82 */ /* 0x000e220000000a00 */
[----:B------:R-:W-:Y:S02]  /*07f0*/  IMAD.MOV.U32 R6, RZ, RZ, R16 ;  /* 0x000000ffff067224 */ /* 0x000fe400078e0010 */
[----:B------:R-:W-:-:S05]  /*0800*/  IMAD.MOV.U32 R7, RZ, RZ, R17 ;  /* 0x000000ffff077224 */ /* 0x000fca00078e0011 */
[----:B------:R-:W1:Y:S08]  /*0810*/  LDC R0, c[0x0][0x630] ;  /* 0x00018c00ff007b82 */ /* 0x000e700000000800 */
[----:B------:R-:W2:Y:S01]  /*0820*/  LDC.64 R20, c[0x0][0x620] ;  /* 0x00018800ff147b82 */ /* 0x000ea20000000a00 */
[----:B0-----:R-:W-:-:S04]  /*0830*/  ISETP.NE.U32.AND P0, PT, R14, RZ, PT ;  /* 0x000000ff0e00720c */ /* 0x001fc80003f05070 */
[----:B------:R-:W-:-:S13]  /*0840*/  ISETP.NE.AND.EX P0, PT, R15, RZ, PT, P0 ;  /* 0x000000ff0f00720c */ /* 0x000fda0003f05300 */
[----:B-12---:R-:W-:Y:S05]  /*0850*/  @!P0 BRA `(.L_x_6) ;  /* 0x0000000000288947 */ /* 0x006fea0003800000 */
[----:B------:R-:W0:Y:S02]  /*0860*/  LDC R11, c[0x0][0x634] ;  /* 0x00018d00ff0b7b82 */ /* 0x000e240000000800 */
[----:B0-----:R-:W-:-:S05]  /*0870*/  IADD3 R11, P0, R16, R11, RZ ;  /* 0x0000000b100b7210 */ /* 0x001fca0007f1e0ff */
[----:B------:R-:W-:-:S04]  /*0880*/  IMAD.X R13, RZ, RZ, R17, P0 ;  /* 0x000000ffff0d7224 */ /* 0x000fc800000e0611 */
[----:B------:R-:W-:-:S04]  /*0890*/  IMAD.WIDE.U32 R6, R13, R14, RZ ;  /* 0x0000000e0d067225 */ /* 0x000fc800078e00ff */
[----:B------:R-:W-:-:S04]  /*08a0*/  IMAD.WIDE.U32 R8, P0, R11, R15, R6 ;  /* 0x0000000f0b087225 */ /* 0x000fc80007800006 */
[----:B------:R-:W-:-:S04]  /*08b0*/  IMAD.WIDE.U32 R6, R11, R14, RZ ;  /* 0x0000000e0b067225 */ /* 0x000fc800078e00ff */
[----:B------:R-:W-:Y:S01]  /*08c0*/  IMAD.X R11, RZ, RZ, RZ, P0 ;  /* 0x000000ffff0b7224 */ /* 0x000fe200000e06ff */
[----:B------:R-:W-:Y:S01]  /*08d0*/  IADD3 RZ, P0, R7, R8, RZ ;  /* 0x0000000807ff7210 */ /* 0x000fe20007f1e0ff */
[----:B------:R-:W-:-:S04]  /*08e0*/  IMAD.MOV.U32 R10, RZ, RZ, R9 ;  /* 0x000000ffff0a7224 */ /* 0x000fc800078e0009 */
[----:B------:R-:W-:-:S08]  /*08f0*/  IMAD.WIDE.U32.X R6, R13, R15, R10, P0 ;  /* 0x0000000f0d067225 */ /* 0x000fd000000e040a */
.L_x_6:
[-CC-:B------:R-:W-:Y:S01]  /*0900*/  SHF.R.U64 R89, R6, R0.reuse, R7.reuse ;  /* 0x0000000006597219 */ /* 0x180fe20000001207 */
[----:B------:R-:W0:Y:S01]  /*0910*/  LDC R10, c[0x0][0x618] ;  /* 0x00018600ff0a7b82 */ /* 0x000e220000000800 */
[----:B------:R-:W-:Y:S01]  /*0920*/  SHF.R.U32.HI R5, RZ, R0, R7 ;  /* 0x00000000ff057219 */ /* 0x000fe20000011607 */
[----:B------:R-:W-:Y:S01]  /*0930*/  ULDC UR4, c[0x0][0x150] ;  /* 0x0000540000047ab9 */ /* 0x000fe20000000800 */
[----:B------:R-:W-:Y:S02]  /*0940*/  IADD3 R9, P0, RZ, -R89, RZ ;  /* 0x80000059ff097210 */ /* 0x000fe40007f1e0ff */
[----:B------:R-:W-:-:S03]  /*0950*/  I2FP.F32.U32 R0, R4 ;  /* 0x0000000400007245 */ /* 0x000fc60000201000 */
[----:B------:R-:W1:Y:S01]  /*0960*/  LDC.64 R28, c[0x0][0x640] ;  /* 0x00019000ff1c7b82 */ /* 0x000e620000000a00 */
[----:B------:R-:W-:Y:S02]  /*0970*/  IMAD.X R11, RZ, RZ, ~R5, P0 ;  /* 0x000000ffff0b7224 */ /* 0x000fe400000e0e05 */
[----:B------:R-:W-:Y:S01]  /*0980*/  FMUL R0, R0, UR4 ;  /* 0x0000000400007c20 */ /* 0x000fe20008400000 */
[----:B------:R-:W-:Y:S01]  /*0990*/  IMAD.WIDE.U32 R6, R9, R20, R16 ;  /* 0x0000001409067225 */ /* 0x000fe200078e0010 */
[----:B------:R-:W-:-:S03]  /*09a0*/  ULDC UR4, c[0x0][0x154] ;  /* 0x0000550000047ab9 */ /* 0x000fc60000000800 */
[----:B------:R-:W-:Y:S01]  /*09b0*/  IMAD R8, R11, R20, RZ ;  /* 0x000000140b087224 */ /* 0x000fe200078e02ff */
[----:B------:R-:W2:Y:S01]  /*09c0*/  LDC R5, c[0x0][0x144] ;  /* 0x00005100ff057b82 */ /* 0x000ea20000000800 */
[----:B------:R-:W3:Y:S02]  /*09d0*/  F2I.U32.TRUNC.NTZ R0, R0 ;  /* 0x0000000000007305 */ /* 0x000ee4000020f000 */
[----:B------:R-:W-:-:S04]  /*09e0*/  IMAD R9, R9, R21, R8 ;  /* 0x0000001509097224 */ /* 0x000fc800078e0208 */
[----:B------:R-:W-:Y:S01]  /*09f0*/  IMAD.IADD R7, R7, 0x1, R9 ;  /* 0x0000000107077824 */ /* 0x000fe200078e0209 */
[----:B------:R-:W4:Y:S01]  /*0a00*/  LDC R12, c[0x0][0x608] ;  /* 0x00018200ff0c7b82 */ /* 0x000f220000000800 */
[----:B------:R-:W-:-:S03]  /*0a10*/  IMAD.MOV.U32 R9, RZ, RZ, -0x1 ;  /* 0xffffffffff097424 */ /* 0x000fc600078e00ff */
[-CC-:B0-----:R-:W-:Y:S02]  /*0a20*/  SHF.R.U64 R20, R6, R10.reuse, R7.reuse ;  /* 0x0000000a06147219 */ /* 0x181fe40000001207 */
[----:B------:R-:W-:Y:S02]  /*0a30*/  I2FP.F32.U32 R6, R3 ;  /* 0x0000000300067245 */ /* 0x000fe40000201000 */
[----:B------:R-:W0:Y:S01]  /*0a40*/  LDC R26, c[0x0][0x658] ;  /* 0x00019600ff1a7b82 */ /* 0x000e220000000800 */
[----:B-1----:R-:W-:Y:S01]  /*0a50*/  ISETP.NE.U32.AND P0, PT, R28, RZ, PT ;  /* 0x000000ff1c00720c */ /* 0x002fe20003f05070 */
[----:B---3--:R-:W-:Y:S01]  /*0a60*/  IMAD.MOV R8, RZ, RZ, -R0 ;  /* 0x000000ffff087224 */ /* 0x008fe200078e0a00 */
[----:B------:R-:W-:Y:S01]  /*0a70*/  SHF.R.U32.HI R7, RZ, R10, R7 ;  /* 0x0000000aff077219 */ /* 0x000fe20000011607 */
[----:B------:R-:W-:Y:S01]  /*0a80*/  FMUL R6, R6, UR4 ;  /* 0x0000000406067c20 */ /* 0x000fe20008400000 */
[----:B------:R-:W-:-:S03]  /*0a90*/  ISETP.NE.AND.EX P0, PT, R29, RZ, PT, P0 ;  /* 0x000000ff1d00720c */ /* 0x000fc60003f05300 */
[----:B------:R-:W1:Y:S01]  /*0aa0*/  LDC R14, c[0x0][0x148] ;  /* 0x00005200ff0e7b82 */ /* 0x000e620000000800 */
[----:B--2---:R-:W-:-:S07]  /*0ab0*/  IMAD R0, R5, R8, R4 ;  /* 0x0000000805007224 */ /* 0x004fce00078e0204 */
[----:B------:R-:W2:Y:S01]  /*0ac0*/  LDC R24, c[0x0][0x600] ;  /* 0x00018000ff187b82 */ /* 0x000ea20000000800 */
[-CC-:B----4-:R-:W-:Y:S02]  /*0ad0*/  SHF.R.U64 R30, R20, R12.reuse, R7.reuse ;  /* 0x0000000c141e7219 */ /* 0x190fe40000001207 */
[----:B------:R-:W-:Y:S01]  /*0ae0*/  SHF.R.U32.HI R5, RZ, R12, R7 ;  /* 0x0000000cff057219 */ /* 0x000fe20000011607 */
[----:B------:R-:W-:Y:S01]  /*0af0*/  IMAD.MOV.U32 R7, RZ, RZ, 0x1 ;  /* 0x00000001ff077424 */ /* 0x000fe200078e00ff */
[----:B------:R3:W4:Y:S03]  /*0b00*/  F2I.U32.TRUNC.NTZ R12, R6 ;  /* 0x00000006000c7305 */ /* 0x000726000020f000 */
[----:B------:R-:W1:Y:S01]  /*0b10*/  LDC R15, c[0x0][0x648] ;  /* 0x00019200ff0f7b82 */ /* 0x000e620000000800 */
[-C--:B0-----:R-:W-:Y:S02]  /*0b20*/  SHF.L.U32 R4, R9, R26.reuse, RZ ;  /* 0x0000001a09047219 */ /* 0x081fe400000006ff */
[----:B------:R-:W-:-:S02]  /*0b30*/  SHF.R.U64 R32, R30, R26, R5 ;  /* 0x0000001a1e207219 */ /* 0x000fc40000001205 */
[----:B------:R-:W-:Y:S02]  /*0b40*/  LOP3.LUT R11, RZ, R4, RZ, 0x33, !PT ;  /* 0x00000004ff0b7212 */ /* 0x000fe400078e33ff */
[-C--:B------:R-:W-:Y:S01]  /*0b50*/  SHF.R.U32.HI R5, RZ, R26.reuse, R5 ;  /* 0x0000001aff057219 */ /* 0x080fe20000011605 */
[----:B------:R-:W0:Y:S01]  /*0b60*/  LDC R21, c[0x0][0x638] ;  /* 0x00018e00ff157b82 */ /* 0x000e220000000800 */
[----:B------:R-:W-:Y:S01]  /*0b70*/  SHF.L.U32 R10, R7, R26, RZ ;  /* 0x0000001a070a7219 */ /* 0x000fe200000006ff */
[----:B------:R-:W-:-:S06]  /*0b80*/  IMAD.MOV.U32 R4, RZ, RZ, R32 ;  /* 0x000000ffff047224 */ /* 0x000fcc00078e0020 */
[----:B------:R-:W0:Y:S01]  /*0b90*/  LDC R91, c[0x0][0x610] ;  /* 0x00018400ff5b7b82 */ /* 0x000e220000000800 */
[----:B---34-:R-:W-:Y:S05]  /*0ba0*/  @!P0 BRA `(.L_x_7) ;  /* 0x0000000000288947 */ /* 0x018fea0003800000 */
[----:B------:R-:W3:Y:S02]  /*0bb0*/  LDC R9, c[0x0][0x64c] ;  /* 0x00019300ff097b82 */ /* 0x000ee40000000800 */
[----:B---3--:R-:W-:-:S05]  /*0bc0*/  IADD3 R9, P0, R32, R9, RZ ;  /* 0x0000000920097210 */ /* 0x008fca0007f1e0ff */
        /* <DEDUP_REMOVED lines=8> */
.L_x_7:
[----:B-1----:R-:W-:Y:S01]  /*0c50*/  SHF.R.U64 R4, R4, R15, R5 ;  /* 0x0000000f04047219 */ /* 0x002fe20000001205 */
[----:B--2---:R-:W-:Y:S01]  /*0c60*/  VIADD R5, R24, 0xffffffff ;  /* 0xffffffff18057836 */ /* 0x004fe20000000000 */
[----:B------:R-:W-:Y:S01]  /*0c70*/  LOP3.LUT R11, R30, R11, RZ, 0xc0, !PT ;  /* 0x0000000b1e0b7212 */ /* 0x000fe200078ec0ff */
[----:B------:R-:W-:Y:S02]  /*0c80*/  IMAD.MOV R12, RZ, RZ, -R12 ;  /* 0x000000ffff0c7224 */ /* 0x000fe400078e0a0c */
[----:B------:R-:W-:Y:S02]  /*0c90*/  IMAD.MOV R6, RZ, RZ, -R4 ;  /* 0x000000ffff067224 */ /* 0x000fe400078e0a04 */
[----:B------:R-:W-:Y:S01]  /*0ca0*/  IMAD R11, R10, R4, R11 ;  /* 0x000000040a0b7224 */ /* 0x000fe200078e020b */
[----:B------:R-:W-:Y:S01]  /*0cb0*/  LOP3.LUT R4, R20, R5, RZ, 0xc0, !PT ;  /* 0x0000000514047212 */ /* 0x000fe200078ec0ff */
[----:B------:R-:W-:Y:S02]  /*0cc0*/  @P3 IMAD R0, R14, R12, R3 ;  /* 0x0000000c0e003224 */ /* 0x000fe400078e0203 */
[----:B0-----:R-:W-:-:S02]  /*0cd0*/  IMAD R3, R6, R21, R32 ;  /* 0x0000001506037224 */ /* 0x001fc400078e0220 */
[----:B------:R-:W-:Y:S02]  /*0ce0*/  IMAD R91, R11, R91, R0 ;  /* 0x0000005b0b5b7224 */ /* 0x000fe400078e0200 */
[----:B------:R-:W-:Y:S02]  /*0cf0*/  IMAD R4, R3, R24, R4 ;  /* 0x0000001803047224 */ /* 0x000fe400078e0204 */
[----:B------:R-:W-:-:S03]  /*0d00*/  IMAD.MOV.U32 R0, RZ, RZ, 0x1 ;  /* 0x00000001ff007424 */ /* 0x000fc600078e00ff */
[----:B------:R-:W-:Y:S02]  /*0d10*/  SEL R92, R4, R91, !P3 ;  /* 0x0000005b045c7207 */ /* 0x000fe40005800000 */
[----:B------:R-:W-:-:S07]  /*0d20*/  SEL R91, R91, R4, !P3 ;  /* 0x000000045b5b7207 */ /* 0x000fce0005800000 */
.L_x_5:
[----:B------:R-:W-:-:S08]  /*0d30*/  NOP ;  /* 0x0000000000007918 */ /* 0x000fd00000000000 */
[----:B------:R-:W0:Y:S02]  /*0d40*/  USETMAXREG.TRY_ALLOC.CTAPOOL UP0, 0xe8 ;  /* 0x000000e8000079c8 */ /* 0x000e240008000600 */
[----:B0-----:R-:W-:-:S13]  /*0d50*/  PLOP3.LUT P0, PT, PT, PT, UP0, 0x80, 0x0 ;  /* 0x000000000000781c */ /* 0x001fda0003f0f008 */
[----:B------:R-:W-:Y:S05]  /*0d60*/  @!P0 BRA `(.L_x_5) ;  /* 0xfffffffc00f08947 */ /* 0x000fea000383ffff */
[----:B------:R-:W-:Y:S01]  /*0d70*/  ULDC.64 UR4, c[0x0][0x598] ;  /* 0x0001660000047ab9 */ /* 0x000fe20000000a00 */
[----:B------:R-:W-:Y:S01]  /*0d80*/  ULDC.64 UR36, c[0x0][0x208] ;  /* 0x0000820000247ab9 */ /* 0x000fe20000000a00 */
[----:B------:R-:W-:-:S04]  /*0d90*/  ISETP.NE.U32.AND P0, PT, RZ, UR4, PT ;  /* 0x00000004ff007c0c */ /* 0x000fc8000bf05070 */
[----:B------:R-:W-:-:S13]  /*0da0*/  ISETP.NE.AND.EX P0, PT, RZ, UR5, PT, P0 ;  /* 0x00000005ff007c0c */ /* 0x000fda000bf05300 */
[----:B------:R-:W-:Y:S05]  /*0db0*/  @!P0 BRA `(.L_x_8) ;  /* 0x00000000001c8947 */ /* 0x000fea0003800000 */
[----:B------:R-:W0:Y:S02]  /*0dc0*/  LDC.64 R4, c[0x0][0x598] ;  /* 0x00016600ff047b82 */ /* 0x000e240000000a00 */
[----:B0-----:R-:W2:Y:S02]  /*0dd0*/  LDG.E.64 R4, desc[UR36][R4.64] ;  /* 0x0000002404047981 */ /* 0x001ea4000c1e1b00 */
[----:B--2---:R-:W-:-:S04]  /*0de0*/  ISETP.NE.U32.AND P0, PT, R4, RZ, PT ;  /* 0x000000ff0400720c */ /* 0x004fc80003f05070 */
[----:B------:R-:W-:-:S13]  /*0df0*/  ISETP.NE.AND.EX P0, PT, R5, RZ, PT, P0 ;  /* 0x000000ff0500720c */ /* 0x000fda0003f05300 */
[----:B------:R-:W-:Y:S05]  /*0e00*/  @!P0 BRA `(.L_x_8) ;  /* 0x0000000000088947 */ /* 0x000fea0003800000 */
[----:B------:R0:W5:Y:S01]  /*0e10*/  LD.E R23, desc[UR36][R4.64] ;  /* 0x0000002404177980 */ /* 0x000162000c101900 */
[----:B------:R-:W-:Y:S05]  /*0e20*/  BRA `(.L_x_9) ;  /* 0x0000000000247947 */ /* 0x000fea0003800000 */
.L_x_8:
[----:B------:R-:W-:Y:S02]  /*0e30*/  ULDC.64 UR4, c[0x0][0x588] ;  /* 0x0001620000047ab9 */ /* 0x000fe40000000a00 */
[----:B------:R-:W-:-:S04]  /*0e40*/  ISETP.NE.U32.AND P0, PT, RZ, UR4, PT ;  /* 0x00000004ff007c0c */ /* 0x000fc8000bf05070 */
[----:B------:R-:W-:-:S13]  /*0e50*/  ISETP.NE.AND.EX P0, PT, RZ, UR5, PT, P0 ;  /* 0x00000005ff007c0c */ /* 0x000fda000bf05300 */
[----:B------:R-:W-:Y:S05]  /*0e60*/  @!P0 BRA `(.L_x_10) ;  /* 0x00000000000c8947 */ /* 0x000fea0003800000 */
[----:B------:R-:W0:Y:S02]  /*0e70*/  LDC.64 R4, c[0x0][0x588] ;  /* 0x00016200ff047b82 */ /* 0x000e240000000a00 */
[----:B0-----:R1:W5:Y:S01]  /*0e80*/  LDG.E R23, desc[UR36][R4.64] ;  /* 0x0000002404177981 */ /* 0x001362000c1e1900 */
[----:B------:R-:W-:Y:S05]  /*0e90*/  BRA `(.L_x_9) ;  /* 0x0000000000087947 */ /* 0x000fea0003800000 */
.L_x_10:
[----:B------:R-:W-:Y:S02]  /*0ea0*/  ULDC UR4, c[0x0][0x580] ;  /* 0x0001600000047ab9 */ /* 0x000fe40000000800 */
[----:B------:R-:W-:-:S07]  /*0eb0*/  IMAD.U32 R23, RZ, RZ, UR4 ;  /* 0x00000004ff177e24 */ /* 0x000fce000f8e00ff */
.L_x_9:
[----:B------:R-:W-:Y:S02]  /*0ec0*/  ULDC.64 UR4, c[0x0][0x5a0] ;  /* 0x0001680000047ab9 */ /* 0x000fe40000000a00 */
[----:B------:R-:W-:-:S04]  /*0ed0*/  ISETP.NE.U32.AND P0, PT, RZ, UR4, PT ;  /* 0x00000004ff007c0c */ /* 0x000fc8000bf05070 */
[----:B------:R-:W-:-:S13]  /*0ee0*/  ISETP.NE.AND.EX P0, PT, RZ, UR5, PT, P0 ;  /* 0x00000005ff007c0c */ /* 0x000fda000bf05300 */
[----:B------:R-:W-:Y:S05]  /*0ef0*/  @!P0 BRA `(.L_x_11) ;  /* 0x00000000001c8947 */ /* 0x000fea0003800000 */
[----:B01----:R-:W0:Y:S02]  /*0f00*/  LDC.64 R4, c[0x0][0x5a0] ;  /* 0x00016800ff047b82 */ /* 0x003e240000000a00 */
[----:B0-----:R-:W2:Y:S02]  /*0f10*/  LDG.E.64 R4, desc[UR36][R4.64] ;  /* 0x0000002404047981 */ /* 0x001ea4000c1e1b00 */
[----:B--2---:R-:W-:-:S04]  /*0f20*/  ISETP.NE.U32.AND P0, PT, R4, RZ, PT ;  /* 0x000000ff0400720c */ /* 0x004fc80003f05070 */
[----:B------:R-:W-:-:S13]  /*0f30*/  ISETP.NE.AND.EX P0, PT, R5, RZ, PT, P0 ;  /* 0x000000ff0500720c */ /* 0x000fda0003f05300 */
[----:B------:R-:W-:Y:S05]  /*0f40*/  @!P0 BRA `(.L_x_11) ;  /* 0x0000000000088947 */ /* 0x000fea0003800000 */
[----:B------:R0:W5:Y:S01]  /*0f50*/  LD.E R88, desc[UR36][R4.64] ;  /* 0x0000002404587980 */ /* 0x000162000c101900 */
[----:B------:R-:W-:Y:S05]  /*0f60*/  BRA `(.L_x_12) ;  /* 0x0000000000247947 */ /* 0x000fea0003800000 */
.L_x_11:
[----:B------:R-:W-:Y:S02]  /*0f70*/  ULDC.64 UR4, c[0x0][0x590] ;  /* 0x0001640000047ab9 */ /* 0x000fe40000000a00 */
[----:B------:R-:W-:-:S04]  /*0f80*/  ISETP.NE.U32.AND P0, PT, RZ, UR4, PT ;  /* 0x00000004ff007c0c */ /* 0x000fc8000bf05070 */
[----:B------:R-:W-:-:S13]  /*0f90*/  ISETP.NE.AND.EX P0, PT, RZ, UR5, PT, P0 ;  /* 0x00000005ff007c0c */ /* 0x000fda000bf05300 */
[----:B------:R-:W-:Y:S05]  /*0fa0*/  @!P0 BRA `(.L_x_13) ;  /* 0x00000000000c8947 */ /* 0x000fea0003800000 */
[----:B01----:R-:W0:Y:S02]  /*0fb0*/  LDC.64 R4, c[0x0][0x590] ;  /* 0x00016400ff047b82 */ /* 0x003e240000000a00 */
[----:B0-----:R1:W5:Y:S01]  /*0fc0*/  LDG.E R88, desc[UR36][R4.64] ;  /* 0x0000002404587981 */ /* 0x001362000c1e1900 */
[----:B------:R-:W-:Y:S05]  /*0fd0*/  BRA `(.L_x_12) ;  /* 0x0000000000087947 */ /* 0x000fea0003800000 */
.L_x_13:
[----:B------:R-:W-:Y:S02]  /*0fe0*/  ULDC UR4, c[0x0][0x584] ;  /* 0x0001610000047ab9 */ /* 0x000fe40000000800 */
[----:B------:R-:W-:-:S07]  /*0ff0*/  IMAD.U32 R88, RZ, RZ, UR4 ;  /* 0x00000004ff587e24 */ /* 0x000fce000f8e00ff */
.L_x_12:
[----:B------:R-:W-:-:S13]  /*1000*/  LOP3.LUT P0, RZ, R0, 0xff, RZ, 0xc0, !PT ;  /* 0x000000ff00ff7812 */ /* 0x000fda000780c0ff */
[----:B------:R-:W-:Y:S05]  /*1010*/  @!P0 EXIT ;  /* 0x000000000000894d */ /* 0x000fea0003800000 */
[----:B------:R-:W-:Y:S01]  /*1020*/  ULDC UR4, c[0x0][0x28c] ;  /* 0x0000a30000047ab9 */ /* 0x000fe20000000800 */
[----:B------:R-:W-:Y:S01]  /*1030*/  LOP3.LUT R90, R19, 0x1, RZ, 0xfc, !PT ;  /* 0x00000001135a7812 */ /* 0x000fe200078efcff */
[----:B------:R-:W-:Y:S01]  /*1040*/  UIADD3 UR4, UR4, 0x1f, URZ ;  /* 0x0000001f04047890 */ /* 0x000fe2000fffe03f */
[----:B------:R-:W-:Y:S01]  /*1050*/  UMOV UR38, URZ ;  /* 0x0000003f00267c82 */ /* 0x000fe20008000000 */
[----:B------:R-:W-:Y:S02]  /*1060*/  UMOV UR39, URZ ;  /* 0x0000003f00277c82 */ /* 0x000fe40008000000 */
[----:B------:R-:W-:-:S04]  /*1070*/  USHF.R.S32.HI UR5, URZ, 0x1f, UR4 ;  /* 0x0000001f3f057899 */ /* 0x000fc80008011404 */
[----:B------:R-:W-:-:S04]  /*1080*/  ULEA.HI UR5, UR5, UR4, URZ, 0x5 ;  /* 0x0000000405057291 */ /* 0x000fc8000f8f283f */
[----:B------:R-:W-:-:S12]  /*1090*/  USHF.R.S32.HI UR40, URZ, 0x5, UR5 ;  /* 0x000000053f287899 */ /* 0x000fd80008011405 */
.L_x_159:
[----:B------:R-:W-:Y:S01]  /*10a0*/  LOP3.LUT R0, R18, 0x80, RZ, 0xc0, !PT ;  /* 0x0000008012007812 */ /* 0x000fe200078ec0ff */
[----:B--2---:R-:W2:Y:S01]  /*10b0*/  S2UR UR7, SR_CgaCtaId ;  /* 0x00000000000779c3 */ /* 0x004ea20000008800 */
[----:B------:R-:W-:Y:S02]  /*10c0*/  UMOV UR6, 0x400 ;  /* 0x0000040000067882 */ /* 0x000fe40000000000 */
[----:B------:R-:W-:-:S06]  /*10d0*/  SHF.R.U32.HI R0, RZ, 0x7, R0 ;  /* 0x00000007ff007819 */ /* 0x000fcc0000011600 */
[----:B---3--:R-:W3:Y:S01]  /*10e0*/  SHFL.IDX PT, R0, R0, RZ, 0x1f ;  /* 0x00001fff00007589 */ /* 0x008ee200000e0000 */
[----:B--2---:R-:W-:Y:S01]  /*10f0*/  ULEA UR42, UR7, UR6, 0x18 ;  /* 0x00000006072a7291 */ /* 0x004fe2000f8ec03f */
[----:B---3--:R-:W-:-:S13]  /*1100*/  R2UR UR4, R0 ;  /* 0x00000000000472ca */ /* 0x008fda00000e0000 */
[----:B------:R-:W-:-:S04]  /*1110*/  ULEA.HI UR5, UR4, UR4, URZ, 0x1 ;  /* 0x0000000404057291 */ /* 0x000fc8000f8f083f */
[----:B------:R-:W-:-:S04]  /*1120*/  ULOP3.LUT UR5, UR5, 0xffffe, URZ, 0xc0, !UPT ;  /* 0x000ffffe05057892 */ /* 0x000fc8000f8ec03f */
[----:B------:R-:W-:-:S03]  /*1130*/  UIADD3 UR5, UR4, -UR5, URZ ;  /* 0x8000000504057290 */ /* 0x000fc6000fffe03f */
[----:B------:R-:W-:Y:S01]  /*1140*/  ULDC UR4, c[0x0][0x28c] ;  /* 0x0000a30000047ab9 */ /* 0x000fe20000000800 */
[----:B------:R-:W-:Y:S01]  /*1150*/  ULEA UR5, UR5, UR42, 0xc ;  /* 0x0000002a05057291 */ /* 0x000fe2000f8e603f */
[----:B------:R-:W-:-:S03]  /*1160*/  ISETP.LT.AND P0, PT, RZ, UR4, PT ;  /* 0x00000004ff007c0c */ /* 0x000fc6000bf01270 */
[----:B------:R-:W-:-:S04]  /*1170*/  UIADD3 UR5, UR5, 0x200, URZ ;  /* 0x0000020005057890 */ /* 0x000fc8000fffe03f */
[----:B------:R-:W-:-:S04]  /*1180*/  USHF.R.U32.HI UR5, URZ, 0x4, UR5 ;  /* 0x000000043f057899 */ /* 0x000fc80008011605 */
[----:B------:R-:W-:Y:S02]  /*1190*/  ULOP3.LUT UR41, UR5, 0x3fff, URZ, 0xc0, !UPT ;  /* 0x00003fff05297892 */ /* 0x000fe4000f8ec03f */
[----:B-1--45:R-:W-:Y:S10]  /*11a0*/  @P0 BRA `(.L_x_14) ;  /* 0x0000000000400947 */ /* 0x032ff40003800000 */
[----:B------:R-:W-:Y:S01]  /*11b0*/  MOV R0, 0x0 ;  /* 0x0000000000007802 */ /* 0x000fe20000000f00 */
[----:B------:R-:W-:Y:S01]  /*11c0*/  ULDC.64 UR4, c[0x4][0x68] ;  /* 0x01001a0000047ab9 */ /* 0x000fe20000000a00 */
[----:B------:R-:W-:Y:S01]  /*11d0*/  ULDC.64 UR6, c[0x4][0x8] ;  /* 0x0100020000067ab9 */ /* 0x000fe20000000a00 */
[----:B01----:R-:W-:Y:S01]  /*11e0*/  IMAD.U32 R4, RZ, RZ, UR4 ;  /* 0x00000004ff047e24 */ /* 0x003fe2000f8e00ff */
[----:B------:R0:W1:Y:S01]  /*11f0*/  LDC.64 R14, c[0x4][R0] ;  /* 0x01000000000e7b82 */ /* 0x0000620000000a00 */
[----:B------:R-:W-:Y:S01]  /*1200*/  IMAD.U32 R5, RZ, RZ, UR5 ;  /* 0x00000005ff057e24 */ /* 0x000fe2000f8e00ff */
[----:B------:R-:W-:Y:S01]  /*1210*/  ULDC.64 UR4, c[0x4][0x70] ;  /* 0x01001c0000047ab9 */ /* 0x000fe20000000a00 */
[----:B------:R-:W-:Y:S02]  /*1220*/  IMAD.U32 R10, RZ, RZ, UR6 ;  /* 0x00000006ff0a7e24 */ /* 0x000fe4000f8e00ff */
[----:B------:R-:W-:Y:S02]  /*1230*/  IMAD.U32 R6, RZ, RZ, UR4 ;  /* 0x00000004ff067e24 */ /* 0x000fe4000f8e00ff */
[----:B------:R-:W-:-:S02]  /*1240*/  IMAD.U32 R7, RZ, RZ, UR5 ;  /* 0x00000005ff077e24 */ /* 0x000fc4000f8e00ff */
[----:B------:R-:W-:Y:S02]  /*1250*/  IMAD.U32 R11, RZ, RZ, UR7 ;  /* 0x00000007ff0b7e24 */ /* 0x000fe4000f8e00ff */
[----:B------:R-:W-:Y:S02]  /*1260*/  IMAD.MOV.U32 R8, RZ, RZ, 0x1e1 ;  /* 0x000001e1ff087424 */ /* 0x000fe400078e00ff */
[----:B------:R-:W-:Y:S02]  /*1270*/  IMAD.MOV.U32 R12, RZ, RZ, 0x1 ;  /* 0x00000001ff0c7424 */ /* 0x000fe400078e00ff */
[----:B0-----:R-:W-:-:S07]  /*1280*/  IMAD.MOV.U32 R13, RZ, RZ, RZ ;  /* 0x000000ffff0d7224 */ /* 0x001fce00078e00ff */
[----:B------:R-:W-:-:S07]  /*1290*/  LEPC R20, `(.L_x_14) ;  /* 0x000000001014794e */ /* 0x000fce0000000000 */
[----:B-1---5:R-:W-:Y:S05]  /*12a0*/  CALL.ABS.NOINC R14 ;  /* 0x000000000e007343 */ /* 0x022fea0003c00000 */
.L_x_14:
[----:B------:R-:W-:-:S13]  /*12b0*/  ISETP.NE.AND P0, PT, R90, 0x3, PT ;  /* 0x000000035a00780c */ /* 0x000fda0003f05270 */
[----:B------:R-:W-:Y:S05]  /*12c0*/  @!P0 BRA `(.L_x_15) ;  /* 0x0000000000048947 */ /* 0x000fea0003800000 */
[----:B------:R-:W-:Y:S01]  /*12d0*/  BPT.TRAP 0x1 ;  /* 0x000000040000795c */ /* 0x000fe20000300000 */
.L_x_15:
[----:B------:R-:W-:Y:S02]  /*12e0*/  IMAD.U32 R3, RZ, RZ, UR39 ;  /* 0x00000027ff037e24 */ /* 0x000fe4000f8e00ff */
[----:B------:R-:W-:-:S03]  /*12f0*/  IMAD.U32 R0, RZ, RZ, UR38 ;  /* 0x00000026ff007e24 */ /* 0x000fc6000f8e00ff */
[----:B------:R-:W-:Y:S02]  /*1300*/  LEA R3, R3, UR42, 0x3 ;  /* 0x0000002a03037c11 */ /* 0x000fe4000f8e18ff */
[----:B------:R-:W-:-:S04]  /*1310*/  SHF.L.U32 R0, R0, 0x1f, RZ ;  /* 0x0000001f00007819 */ /* 0x000fc800000006ff */
[----:B------:R2:W3:Y:S01]  /*1320*/  SYNCS.PHASECHK.TRANS64.TRYWAIT P1, [R3+URZ], R0 ;  /* 0x00000000030075a7 */ /* 0x0004e2000802017f */
[----:B------:R-:W-:Y:S05]  /*1330*/  @!P0 BRA `(.L_x_16) ;  /* 0x0000000000048947 */ /* 0x000fea0003800000 */
[----:B------:R-:W-:Y:S01]  /*1340*/  BPT.TRAP 0x1 ;  /* 0x000000040000795c */ /* 0x000fe20000300000 */
.L_x_16:
[----:B---3--:R-:W-:Y:S05]  /*1350*/  @P1 BRA `(.L_x_17) ;  /* 0x0000000000081947 */ /* 0x008fea0003800000 */
[----:B------:R-:W3:Y:S02]  /*1360*/  SYNCS.PHASECHK.TRANS64.TRYWAIT P1, [R3+URZ], R0 ;  /* 0x00000000030075a7 */ /* 0x000ee4000802017f */
[----:B---3--:R-:W-:Y:S05]  /*1370*/  @!P1 BRA `(.L_x_18) ;  /* 0x0000006c00049947 */ /* 0x008fea0003800000 */
.L_x_17:
[----:B------:R-:W-:-:S04]  /*1380*/  UISETP.LT.AND UP0, UPT, UR40, 0x1, UPT ;  /* 0x000000012800788c */ /* 0x000fc8000bf01270 */
[----:B------:R-:W-:-:S04]  /*1390*/  USEL UR4, UR40, 0x1, UP0 ;  /* 0x0000000128047887 */ /* 0x000fc80008000000 */
[----:B------:R-:W-:-:S06]  /*13a0*/  UIADD3 UR4, UR40, -UR4, URZ ;  /* 0x8000000428047290 */ /* 0x000fcc000fffe03f */
[----:B--23--:R-:W-:Y:S01]  /*13b0*/  IMAD.U32 R0, RZ, RZ, UR4 ;  /* 0x00000004ff007e24 */ /* 0x00cfe2000f8e00ff */
[----:B------:R-:W-:Y:S05]  /*13c0*/  WARPSYNC.ALL ;  /* 0x0000000000007948 */ /* 0x000fea0003800000 */
[----:B------:R-:W-:Y:S01]  /*13d0*/  ISETP.GE.AND P1, PT, R0, 0x1, PT ;  /* 0x000000010000780c */ /* 0x000fe20003f26270 */
[----:B------:R-:W-:Y:S01]  /*13e0*/  UIADD3 UR4, UR42, 0x1c200, URZ ;  /* 0x0001c2002a047890 */ /* 0x000fe2000fffe03f */
[----:B------:R-:W-:Y:S01]  /*13f0*/  WARPGROUP.ARRIVE ;  /* 0x00000000000079c5 */ /* 0x000fe20000000000 */
[----:B------:R-:W-:Y:S02]  /*1400*/  ULOP3.LUT UR41, UR41, 0x10000, URZ, 0xfc, !UPT ;  /* 0x0001000029297892 */ /* 0x000fe4000f8efc3f */
[----:B------:R-:W-:Y:S01]  /*1410*/  USHF.R.U32.HI UR4, URZ, 0x4, UR4 ;  /* 0x000000043f047899 */ /* 0x000fe20008011604 */
[----:B------:R-:W-:Y:S01]  /*1420*/  UMOV UR5, 0x80000020 ;  /* 0x8000002000057882 */ /* 0x000fe20000000000 */
[----:B------:R-:W-:-:S02]  /*1430*/  UMOV UR7, 0x80000020 ;  /* 0x8000002000077882 */ /* 0x000fc40000000000 */
[----:B------:R-:W-:-:S04]  /*1440*/  ULOP3.LUT UR4, UR4, 0x3fff, URZ, 0xc0, !UPT ;  /* 0x00003fff04047892 */ /* 0x000fc8000f8ec03f */
[----:B------:R-:W-:Y:S02]  /*1450*/  ULOP3.LUT UR10, UR4, 0x10000, URZ, 0xfc, !UPT ;  /* 0x00010000040a7892 */ /* 0x000fe4000f8efc3f */
[----:B------:R-:W-:Y:S02]  /*1460*/  ULEA UR4, UR39, UR41, 0x9 ;  /* 0x0000002927047291 */ /* 0x000fe4000f8e483f */
[----:B------:R-:W-:-:S09]  /*1470*/  ULEA UR6, UR39, UR10, 0x9 ;  /* 0x0000000a27067291 */ /* 0x000fd2000f8e483f */
[----:B------:R-:W-:Y:S01]  /*1480*/  HGMMA.64x128x16.F32 R24, gdesc[UR4], RZ, !UPT, gsb0 ;  /* 0x01e00000041879f0 */ /* 0x000fe2000c0008ff */
[----:B------:R-:W-:Y:S02]  /*1490*/  UIADD3 UR4, UR4, 0x2, URZ ;  /* 0x0000000204047890 */ /* 0x000fe4000fffe03f */
[----:B------:R-:W-:Y:S01]  /*14a0*/  UIADD3 UR6, UR6, 0x2, URZ ;  /* 0x0000000206067890 */ /* 0x000fe2000fffe03f */
[----:B------:R-:W-:Y:S01]  /*14b0*/  UMOV UR5, 0x80000020 ;  /* 0x8000002000057882 */ /* 0x000fe20000000000 */
[----:B------:R-:W-:Y:S01]  /*14c0*/  UMOV UR7, 0x80000020 ;  /* 0x8000002000077882 */ /* 0x000fe20000000000 */
[----:B------:R-:W-:Y:S02]  /*14d0*/  WARPGROUP.DEPBAR.LE gsb0, 0x0 ;  /* 0x00008000000079c5 */ /* 0x000fe40000010000 */
[----:B------:R-:W-:-:S06]  /*14e0*/  WARPGROUP.ARRIVE ;  /* 0x00000000000079c5 */ /* 0x000fcc0000000000 */
[----:B------:R-:W-:Y:S03]  /*14f0*/  HGMMA.64x128x16.F32 R24, gdesc[UR4], R24, gsb0 ;  /* 0x01e00000041879f0 */ /* 0x000fe60008000818 */
[----:B------:R-:W-:Y:S02]  /*1500*/  WARPGROUP.DEPBAR.LE gsb0, 0x0 ;  /* 0x00008000000079c5 */ /* 0x000fe40000010000 */
[----:B------:R-:W-:Y:S05]  /*1510*/  @!P1 BRA `(.L_x_19) ;  /* 0x0000000000d89947 */ /* 0x000fea0003800000 */
[----:B------:R-:W-:Y:S02]  /*1520*/  UIADD3 UR4, UR39, 0x1, URZ ;  /* 0x0000000127047890 */ /* 0x000fe4000fffe03f */
[----:B------:R-:W-:Y:S02]  /*1530*/  UMOV UR9, UR39 ;  /* 0x0000002700097c82 */ /* 0x000fe40008000000 */
[----:B------:R-:W-:-:S04]  /*1540*/  UISETP.NE.AND UP0, UPT, UR4, 0xe, UPT ;  /* 0x0000000e0400788c */ /* 0x000fc8000bf05270 */
[----:B------:R-:W-:Y:S02]  /*1550*/  USEL UR5, URZ, 0x1, UP0 ;  /* 0x000000013f057887 */ /* 0x000fe40008000000 */
[----:B------:R-:W-:Y:S02]  /*1560*/  USEL UR8, UR4, URZ, UP0 ;  /* 0x0000003f04087287 */ /* 0x000fe40008000000 */
[----:B------:R-:W-:-:S06]  /*1570*/  ULOP3.LUT UR5, UR38, UR5, URZ, 0x3c, !UPT ;  /* 0x0000000526057292 */ /* 0x000fcc000f8e3c3f */
[----:B01----:R-:W-:-:S07]  /*1580*/  IMAD.U32 R5, RZ, RZ, UR5 ;  /* 0x00000005ff057e24 */ /* 0x003fce000f8e00ff */
.L_x_26:
[----:B01----:R-:W-:Y:S05]  /*1590*/  @!P0 BRA `(.L_x_20) ;  /* 0x0000000000048947 */ /* 0x003fea0003800000 */
[----:B------:R-:W-:Y:S01]  /*15a0*/  BPT.TRAP 0x1 ;  /* 0x000000040000795c */ /* 0x000fe20000300000 */
.L_x_20:
[----:B------:R-:W0:Y:S01]  /*15b0*/  S2UR UR5, SR_CgaCtaId ;  /* 0x00000000000579c3 */ /* 0x000e220000008800 */
[----:B------:R-:W-:Y:S01]  /*15c0*/  UMOV UR4, 0x400 ;  /* 0x0000040000047882 */ /* 0x000fe20000000000 */
[----:B------:R-:W-:Y:S01]  /*15d0*/  SHF.L.U32 R3, R5, 0x1f, RZ ;  /* 0x0000001f05037819 */ /* 0x000fe200000006ff */
[----:B0-----:R-:W-:-:S04]  /*15e0*/  ULEA UR11, UR5, UR4, 0x18 ;  /* 0x00000004050b7291 */ /* 0x001fc8000f8ec03f */
[----:B------:R-:W-:-:S09]  /*15f0*/  ULEA UR4, UR8, UR11, 0x3 ;  /* 0x0000000b08047291 */ /* 0x000fd2000f8e183f */
[----:B------:R0:W1:Y:S01]  /*1600*/  SYNCS.PHASECHK.TRANS64.TRYWAIT P1, [UR4], R3 ;  /* 0x00000003ff0075a7 */ /* 0x0000620008020144 */
[----:B------:R-:W-:Y:S05]  /*1610*/  @!P0 BRA `(.L_x_21) ;  /* 0x0000000000048947 */ /* 0x000fea0003800000 */
[----:B------:R-:W-:Y:S01]  /*1620*/  BPT.TRAP 0x1 ;  /* 0x000000040000795c */ /* 0x000fe20000300000 */
.L_x_21:
[----:B-1----:R-:W-:Y:S05]  /*1630*/  @P1 BRA `(.L_x_22) ;  /* 0x0000000000081947 */ /* 0x002fea0003800000 */
[----:B------:R-:W1:Y:S02]  /*1640*/  SYNCS.PHASECHK.TRANS64.TRYWAIT P1, [UR4], R3 ;  /* 0x00000003ff0075a7 */ /* 0x000e640008020144 */
[----:B-1----:R-:W-:Y:S05]  /*1650*/  @!P1 BRA `(.L_x_23) ;  /* 0x0000006800609947 */ /* 0x002fea0003800000 */
.L_x_22:
[----:B------:R-:W-:Y:S01]  /*1660*/  ULEA UR4, UR8, UR41, 0x9 ;  /* 0x0000002908047291 */ /* 0x000fe2000f8e483f */
[----:B------:R-:W-:Y:S01]  /*1670*/  WARPGROUP.ARRIVE ;  /* 0x00000000000079c5 */ /* 0x000fe20000000000 */
[----:B------:R-:W-:Y:S01]  /*1680*/  ULEA UR6, UR8, UR10, 0x9 ;  /* 0x0000000a08067291 */ /* 0x000fe2000f8e483f */
[----:B------:R-:W-:Y:S01]  /*1690*/  UMOV UR5, 0x80000020 ;  /* 0x8000002000057882 */ /* 0x000fe20000000000 */
[----:B------:R-:W-:-:S07]  /*16a0*/  UMOV UR7, 0x80000020 ;  /* 0x8000002000077882 */ /* 0x000fce0000000000 */
[----:B------:R-:W-:Y:S01]  /*16b0*/  HGMMA.64x128x16.F32 R24, gdesc[UR4], R24, gsb0 ;  /* 0x01e00000041879f0 */ /* 0x000fe20008000818 */
        /* <DEDUP_REMOVED lines=9> */
[----:B------:R-:W-:Y:S01]  /*1750*/  BPT.TRAP 0x1 ;  /* 0x000000040000795c */ /* 0x000fe20000300000 */
.L_x_24:
[----:B------:R-:W-:Y:S01]  /*1760*/  ULEA UR4, UR9, UR11, 0x3 ;  /* 0x0000000b09047291 */ /* 0x000fe2000f8e183f */
[----:B------:R-:W-:-:S03]  /*1770*/  ISETP.GT.U32.AND P1, PT, R19, 0x1, PT ;  /* 0x000000011300780c */ /* 0x000fc60003f24070 */
[----:B------:R-:W-:-:S04]  /*1780*/  UIADD3 UR4, UR4, 0x70, URZ ;  /* 0x0000007004047890 */ /* 0x000fc8000fffe03f */
[----:B------:R-:W-:-:S09]  /*1790*/  UPRMT UR4, URZ, 0x654, UR4 ;  /* 0x000006543f047896 */ /* 0x000fd20008000004 */
[----:B------:R-:W-:Y:S01]  /*17a0*/  SYNCS.ARRIVE.TRANS64.RED.A1T0 RZ, [UR4], RZ ;  /* 0x000000ffffff79a7 */ /* 0x000fe20008100404 */
[----:B------:R-:W-:Y:S05]  /*17b0*/  @P1 BRA `(.L_x_25) ;  /* 0x0000000000041947 */ /* 0x000fea0003800000 */
[----:B------:R-:W-:Y:S01]  /*17c0*/  BPT.TRAP 0x1 ;  /* 0x000000040000795c */ /* 0x000fe20000300000 */
.L_x_25:
[----:B------:R-:W-:Y:S01]  /*17d0*/  UIADD3 UR8, UR8, 0x1, URZ ;  /* 0x0000000108087890 */ /* 0x000fe2000fffe03f */
[C---:B------:R-:W-:Y:S01]  /*17e0*/  ISETP.GT.AND P1, PT, R0.reuse, 0x1, PT ;  /* 0x000000010000780c */ /* 0x040fe20003f24270 */
[----:B------:R-:W-:Y:S01]  /*17f0*/  UIADD3 UR9, UR9, 0x1, URZ ;  /* 0x0000000109097890 */ /* 0x000fe2000fffe03f */
[----:B------:R-:W-:Y:S01]  /*1800*/  VIADD R0, R0, 0xffffffff ;  /* 0xffffffff00007836 */ /* 0x000fe20000000000 */
[----:B------:R-:W-:Y:S02]  /*1810*/  UISETP.NE.AND UP0, UPT, UR8, 0xe, UPT ;  /* 0x0000000e0800788c */ /* 0x000fe4000bf05270 */
[----:B------:R-:W-:Y:S02]  /*1820*/  UISETP.NE.AND UP1, UPT, UR9, 0xe, UPT ;  /* 0x0000000e0900788c */ /* 0x000fe4000bf25270 */
[----:B------:R-:W-:Y:S02]  /*1830*/  USEL UR4, URZ, 0x1, UP0 ;  /* 0x000000013f047887 */ /* 0x000fe40008000000 */
[----:B------:R-:W-:-:S02]  /*1840*/  USEL UR8, UR8, URZ, UP0 ;  /* 0x0000003f08087287 */ /* 0x000fc40008000000 */
[----:B------:R-:W-:Y:S02]  /*1850*/  USEL UR9, UR9, URZ, UP1 ;  /* 0x0000003f09097287 */ /* 0x000fe40008800000 */
[----:B------:R-:W-:Y:S01]  /*1860*/  LOP3.LUT R5, R5, UR4, RZ, 0x3c, !PT ;  /* 0x0000000405057c12 */ /* 0x000fe2000f8e3cff */
[----:B------:R-:W-:Y:S09]  /*1870*/  @P1 BRA `(.L_x_26) ;  /* 0xfffffffc00441947 */ /* 0x000ff2000383ffff */
.L_x_19:
[----:B------:R-:W2:Y:S02]  /*1880*/  LDC R0, c[0x0][0x28c] ;  /* 0x0000a300ff007b82 */ /* 0x000ea40000000800 */
[----:B--2---:R-:W-:-:S13]  /*1890*/  ISETP.GE.AND P1, PT, R0, 0x1, PT ;  /* 0x000000010000780c */ /* 0x004fda0003f26270 */
[----:B------:R-:W-:Y:S05]  /*18a0*/  @!P1 BRA `(.L_x_27) ;  /* 0x00000000004c9947 */ /* 0x000fea0003800000 */
[----:B------:R-:W-:Y:S05]  /*18b0*/  @!P0 BRA `(.L_x_28) ;  /* 0x0000000000048947 */ /* 0x000fea0003800000 */
[----:B------:R-:W-:Y:S01]  /*18c0*/  BPT.TRAP 0x1 ;  /* 0x000000040000795c */ /* 0x000fe20000300000 */
.L_x_28:
[----:B------:R-:W-:Y:S01]  /*18d0*/  UISETP.LT.AND UP0, UPT, UR40, 0x1, UPT ;  /* 0x000000012800788c */ /* 0x000fe2000bf01270 */
[----:B------:R-:W2:Y:S01]  /*18e0*/  S2UR UR7, SR_CgaCtaId ;  /* 0x00000000000779c3 */ /* 0x000ea20000008800 */
[----:B------:R-:W-:Y:S02]  /*18f0*/  ISETP.GT.U32.AND P0, PT, R19, 0x1, PT ;  /* 0x000000011300780c */ /* 0x000fe40003f04070 */
[----:B------:R-:W-:-:S04]  /*1900*/  USEL UR6, UR40, 0x1, UP0 ;  /* 0x0000000128067887 */ /* 0x000fc80008000000 */
[----:B------:R-:W-:-:S04]  /*1910*/  UIADD3 UR6, UR39, UR40, -UR6 ;  /* 0x0000002827067290 */ /* 0x000fc8000fffe806 */
[----:B------:R-:W-:-:S04]  /*1920*/  USHF.R.U32.HI UR4, URZ, 0x1, UR6 ;  /* 0x000000013f047899 */ /* 0x000fc80008011606 */
[----:B------:R-:W-:-:S04]  /*1930*/  UIMAD.WIDE.U32 UR4, UR4, -0x6db6db6d, URZ ;  /* 0x92492493040478a5 */ /* 0x000fc8000f8e003f */
[----:B------:R-:W-:-:S03]  /*1940*/  USHF.R.U32.HI UR4, URZ, 0x2, UR5 ;  /* 0x000000023f047899 */ /* 0x000fc60008011605 */
[----:B------:R-:W-:Y:S01]  /*1950*/  UMOV UR5, 0x400 ;  /* 0x0000040000057882 */ /* 0x000fe20000000000 */
[----:B------:R-:W-:Y:S02]  /*1960*/  UIMAD UR6, UR4, -0xe, UR6 ;  /* 0xfffffff2040678a4 */ /* 0x000fe4000f8e0206 */
[----:B--2---:R-:W-:-:S04]  /*1970*/  ULEA UR5, UR7, UR5, 0x18 ;  /* 0x0000000507057291 */ /* 0x004fc8000f8ec03f */
[----:B------:R-:W-:-:S04]  /*1980*/  ULEA UR6, UR6, UR5, 0x3 ;  /* 0x0000000506067291 */ /* 0x000fc8000f8e183f */
[----:B------:R-:W-:-:S04]  /*1990*/  UIADD3 UR6, UR6, 0x70, URZ ;  /* 0x0000007006067890 */ /* 0x000fc8000fffe03f */
[----:B------:R-:W-:-:S09]  /*19a0*/  UPRMT UR6, URZ, 0x654, UR6 ;  /* 0x000006543f067896 */ /* 0x000fd20008000006 */
[----:B------:R-:W-:Y:S01]  /*19b0*/  SYNCS.ARRIVE.TRANS64.RED.A1T0 RZ, [UR6], RZ ;  /* 0x000000ffffff79a7 */ /* 0x000fe20008100406 */
[----:B------:R-:W-:Y:S05]  /*19c0*/  @P0 BRA `(.L_x_27) ;  /* 0x0000000000040947 */ /* 0x000fea0003800000 */
[----:B------:R-:W-:Y:S01]  /*19d0*/  BPT.TRAP 0x1 ;  /* 0x000000040000795c */ /* 0x000fe20000300000 */
.L_x_27:
[----:B------:R-:W2:Y:S01]  /*19e0*/  LDC R6, c[0x0][0x288] ;  /* 0x0000a200ff067b82 */ /* 0x000ea20000000800 */
[----:B------:R-:W-:Y:S01]  /*19f0*/  LOP3.LUT R0, R22, 0x1, RZ, 0xc0, !PT ;  /* 0x0000000116007812 */ /* 0x000fe200078ec0ff */
[----:B------:R-:W-:Y:S01]  /*1a00*/  IMAD.SHL.U32 R13, R92, 0x80, RZ ;  /* 0x000000805c0d7824 */ /* 0x000fe200078e00ff */
[----:B01----:R-:W-:Y:S01]  /*1a10*/  SHF.R.U32.HI R3, RZ, 0x2, R18 ;  /* 0x00000002ff037819 */ /* 0x003fe20000011612 */
[----:B------:R-:W-:Y:S01]  /*1a20*/  UIADD3 UR39, UR40, UR39, URZ ;  /* 0x0000002728277290 */ /* 0x000fe2000fffe03f */
[----:B------:R-:W-:Y:S01]  /*1a30*/  LOP3.LUT R4, R18, 0x60, RZ, 0xc0, !PT ;  /* 0x0000006012047812 */ /* 0x000fe200078ec0ff */
[----:B------:R-:W-:Y:S01]  /*1a40*/  IMAD.SHL.U32 R8, R0, 0x40, RZ ;  /* 0x0000004000087824 */ /* 0x000fe200078e00ff */
[----:B------:R-:W-:Y:S01]  /*1a50*/  LOP3.LUT R5, R18, 0x3, RZ, 0xc0, !PT ;  /* 0x0000000312057812 */ /* 0x000fe200078ec0ff */
[----:B------:R-:W-:Y:S01]  /*1a60*/  UISETP.GT.U32.AND UP0, UPT, UR39, 0xd, UPT ;  /* 0x0000000d2700788c */ /* 0x000fe2000bf04070 */
[----:B------:R-:W-:Y:S01]  /*1a70*/  LOP3.LUT R3, R3, 0x7, RZ, 0xc0, !PT ;  /* 0x0000000703037812 */ /* 0x000fe200078ec0ff */
[----:B------:R-:W-:Y:S01]  /*1a80*/  ULDC UR7, c[0x0][0x284] ;  /* 0x0000a10000077ab9 */ /* 0x000fe20000000800 */
[----:B------:R-:W-:Y:S01]  /*1a90*/  SHF.R.U32.HI R4, RZ, 0x1, R4 ;  /* 0x00000001ff047819 */ /* 0x000fe20000011604 */
[----:B------:R-:W-:Y:S01]  /*1aa0*/  USHF.R.U32.HI UR4, URZ, 0x1, UR39 ;  /* 0x000000013f047899 */ /* 0x000fe20008011627 */
[----:B------:R-:W-:Y:S01]  /*1ab0*/  SHF.R.S32.HI R21, RZ, 0x1f, R89 ;  /* 0x0000001fff157819 */ /* 0x000fe20000011459 */
[----:B------:R-:W-:Y:S01]  /*1ac0*/  UISETP.LT.U32.AND UP0, UPT, UR40, 0xe, UP0 ;  /* 0x0000000e2800788c */ /* 0x000fe20008701070 */
[--C-:B------:R-:W-:Y:S01]  /*1ad0*/  IADD3 R7, RZ, -R4, -R3.reuse ;  /* 0x80000004ff077210 */ /* 0x100fe20007ffe803 */
[----:B------:R-:W-:Y:S01]  /*1ae0*/  UISETP.GE.U32.AND UP1, UPT, UR40, 0xe, UPT ;  /* 0x0000000e2800788c */ /* 0x000fe2000bf26070 */
[----:B------:R-:W-:Y:S01]  /*1af0*/  LOP3.LUT R3, R8, 0x40, R3, 0xe2, !PT ;  /* 0x0000004008037812 */ /* 0x000fe200078ee203 */
[----:B------:R-:W-:Y:S01]  /*1b00*/  IMAD.SHL.U32 R8, R18, 0x2, RZ ;  /* 0x0000000212087824 */ /* 0x000fe200078e00ff */
[----:B------:R-:W-:Y:S01]  /*1b10*/  ULDC.64 UR8, c[0x0][0x5d0] ;  /* 0x0001740000087ab9 */ /* 0x000fe20000000a00 */
[----:B------:R-:W-:Y:S01]  /*1b20*/  UIMAD.WIDE.U32 UR4, UR4, -0x6db6db6d, URZ ;  /* 0x92492493040478a5 */ /* 0x000fe2000f8e003f */
[----:B------:R-:W-:Y:S01]  /*1b30*/  IMAD.WIDE R10, R91, 0x80, RZ ;  /* 0x000000805b0a7825 */ /* 0x000fe200078e02ff */
[----:B------:R-:W-:Y:S01]  /*1b40*/  USEL UR6, URZ, 0x1, !UP0 ;  /* 0x000000013f067887 */ /* 0x000fe2000c000000 */
[----:B------:R-:W-:Y:S01]  /*1b50*/  LOP3.LUT R8, R13, 0x6, R8, 0xf8, !PT ;  /* 0x000000060d087812 */ /* 0x000fe200078ef808 */
[----:B------:R-:W-:Y:S01]  /*1b60*/  USHF.R.U32.HI UR4, URZ, 0x2, UR5 ;  /* 0x000000023f047899 */ /* 0x000fe20008011605 */
[----:B--2---:R-:W-:Y:S01]  /*1b70*/  IMAD R12, R5, -0x2, R6 ;  /* 0xfffffffe050c7824 */ /* 0x004fe200078e0206 */
[----:B------:R-:W-:Y:S01]  /*1b80*/  ISETP.GE.AND P0, PT, R13, R6, PT ;  /* 0x000000060d00720c */ /* 0x000fe20003f06270 */
[----:B------:R-:W-:Y:S01]  /*1b90*/  IMAD.SHL.U32 R5, R91, 0x80, RZ ;  /* 0x000000805b057824 */ /* 0x000fe200078e00ff */
[----:B------:R-:W-:Y:S01]  /*1ba0*/  SHF.R.S32.HI R9, RZ, 0x1f, R8 ;  /* 0x0000001fff097819 */ /* 0x000fe20000011408 */
[----:B------:R-:W-:Y:S01]  /*1bb0*/  IMAD R6, R21, UR8, RZ ;  /* 0x0000000815067c24 */ /* 0x000fe2000f8e02ff */
[----:B------:R-:W-:Y:S01]  /*1bc0*/  ULOP3.LUT UR38, UR38, UR6, URZ, 0x3c, !UPT ;  /* 0x0000000626267292 */ /* 0x000fe2000f8e3c3f */
[----:B------:R-:W-:Y:S01]  /*1bd0*/  IMAD R0, R0, -0x40, R7 ;  /* 0xffffffc000007824 */ /* 0x000fe200078e0207 */
[----:B------:R-:W-:Y:S01]  /*1be0*/  ISETP.GE.OR P0, PT, R5, UR7, P0 ;  /* 0x0000000705007c0c */ /* 0x000fe20008706670 */
[C---:B------:R-:W-:Y:S01]  /*1bf0*/  IMAD R15, R89.reuse, UR9, R6 ;  /* 0x00000009590f7c24 */ /* 0x040fe2000f8e0206 */
[----:B------:R-:W-:Y:S01]  /*1c00*/  LOP3.LUT R105, R10, R3, R4, 0xfe, !PT ;  /* 0x000000030a697212 */ /* 0x000fe200078efe04 */
[----:B------:R-:W-:Y:S01]  /*1c10*/  IMAD.WIDE.U32 R6, R89, UR8, R8 ;  /* 0x0000000859067c25 */ /* 0x000fe2000f8e0008 */
[----:B------:R-:W-:Y:S01]  /*1c20*/  UIMAD UR39, UR4, -0xe, UR39 ;  /* 0xfffffff2042778a4 */ /* 0x000fe2000f8e0227 */
[----:B------:R-:W-:Y:S01]  /*1c30*/  IADD3 R3, -R5, UR7, R0 ;  /* 0x0000000705037c10 */ /* 0x000fe2000fffe100 */
[----:B------:R-:W-:Y:S01]  /*1c40*/  @UP1 ULOP3.LUT UR38, UR38, 0x1, UR4, 0x78, !UPT ;  /* 0x0000000126261892 */ /* 0x000fe2000f8e7804 */
[----:B------:R-:W-:-:S02]  /*1c50*/  IMAD.IADD R7, R7, 0x1, R15 ;  /* 0x0000000107077824 */ /* 0x000fc400078e020f */
[----:B------:R-:W-:Y:S02]  /*1c60*/  IMAD.IADD R4, R12, 0x1, -R13 ;  /* 0x000000010c047824 */ /* 0x000fe400078e0a0d */
[----:B------:R-:W-:Y:S02]  /*1c70*/  IMAD.MOV.U32 R0, RZ, RZ, -0x1 ;  /* 0xffffffffff007424 */ /* 0x000fe400078e00ff */
[----:B------:R-:W-:Y:S05]  /*1c80*/  @P0 BRA `(.L_x_29) ;  /* 0x0000004000240947 */ /* 0x000fea0003800000 */
[----:B------:R-:W0:Y:S01]  /*1c90*/  LDC.64 R98, c[0x0][0x5c8] ;  /* 0x00017200ff627b82 */ /* 0x000e220000000a00 */
[----:B-----5:R-:W-:Y:S01]  /*1ca0*/  FSETP.NEU.AND P0, PT, R88, RZ, PT ;  /* 0x000000ff5800720b */ /* 0x020fe20003f0d000 */
[----:B------:R-:W-:Y:S01]  /*1cb0*/  BSSY B0, `(.L_x_29) ;  /* 0x0000406000007945 */ /* 0x000fe20003800000 */
[----:B------:R-:W-:-:S04]  /*1cc0*/  ISETP.GT.AND P2, PT, R4, RZ, PT ;  /* 0x000000ff0400720c */ /* 0x000fc80003f44270 */
[----:B------:R-:W-:Y:S01]  /*1cd0*/  ISETP.GT.AND P1, PT, R3, RZ, P2 ;  /* 0x000000ff0300720c */ /* 0x000fe20001724270 */
[-C--:B0-----:R-:W-:Y:S02]  /*1ce0*/  IMAD R12, R11, R98.reuse, RZ ;  /* 0x000000620b0c7224 */ /* 0x081fe400078e02ff */
[----:B------:R-:W-:-:S04]  /*1cf0*/  IMAD.WIDE.U32 R92, R105, R98, R6 ;  /* 0x00000062695c7225 */ /* 0x000fc800078e0006 */
[----:B------:R-:W-:-:S04]  /*1d00*/  IMAD R5, R105, R99, R12 ;  /* 0x0000006369057224 */ /* 0x000fc800078e020c */
[----:B------:R-:W-:Y:S01]  /*1d10*/  IMAD.IADD R91, R93, 0x1, R5 ;  /* 0x000000015d5b7824 */ /* 0x000fe200078e0205 */
[----:B------:R-:W-:Y:S06]  /*1d20*/  @!P0 BRA `(.L_x_30) ;  /* 0x0000002c00288947 */ /* 0x000fec0003800000 */
[----:B------:R-:W0:Y:S01]  /*1d30*/  LDC.64 R96, c[0x0][0x5b8] ;  /* 0x00016e00ff607b82 */ /* 0x000e220000000a00 */
[----:B------:R-:W-:-:S07]  /*1d40*/  ULDC.64 UR4, c[0x0][0x5c0] ;  /* 0x0001700000047ab9 */ /* 0x000fce0000000a00 */
[----:B------:R-:W1:Y:S08]  /*1d50*/  LDC.64 R100, c[0x0][0x5b0] ;  /* 0x00016c00ff647b82 */ /* 0x000e700000000a00 */
[----:B------:R-:W2:Y:S01]  /*1d60*/  LDC.64 R102, c[0x0][0x5a8] ;  /* 0x00016a00ff667b82 */ /* 0x000ea20000000a00 */
[-C--:B0-----:R-:W-:Y:S02]  /*1d70*/  IMAD R6, R21, R96.reuse, RZ ;  /* 0x0000006015067224 */ /* 0x081fe400078e02ff */
[----:B------:R-:W-:-:S04]  /*1d80*/  IMAD.WIDE.U32 R94, R89, R96, R8 ;  /* 0x00000060595e7225 */ /* 0x000fc800078e0008 */
[----:B------:R-:W-:Y:S02]  /*1d90*/  IMAD R93, R89, R97, R6 ;  /* 0x00000061595d7224 */ /* 0x000fe400078e0206 */
[-C--:B-1----:R-:W-:Y:S02]  /*1da0*/  IMAD R10, R11, R100.reuse, RZ ;  /* 0x000000640b0a7224 */ /* 0x082fe400078e02ff */
[----:B------:R-:W-:Y:S02]  /*1db0*/  IMAD.IADD R13, R95, 0x1, R93 ;  /* 0x000000015f0d7824 */ /* 0x000fe400078e025d */
[----:B------:R-:W-:Y:S02]  /*1dc0*/  IMAD.MOV.U32 R12, RZ, RZ, R94 ;  /* 0x000000ffff0c7224 */ /* 0x000fe400078e005e */
[C---:B------:R-:W-:Y:S02]  /*1dd0*/  IMAD R97, R105.reuse, R101, R10 ;  /* 0x0000006569617224 */ /* 0x040fe400078e020a */
[----:B------:R-:W-:-:S04]  /*1de0*/  IMAD.WIDE.U32 R6, R105, R100, R12 ;  /* 0x0000006469067225 */ /* 0x000fc800078e000c */
[----:B------:R-:W-:Y:S01]  /*1df0*/  IMAD.IADD R5, R7, 0x1, R97 ;  /* 0x0000000107057824 */ /* 0x000fe200078e0261 */
[----:B--2---:R-:W-:-:S04]  /*1e00*/  LEA R14, P0, R6, R102, 0x1 ;  /* 0x00000066060e7211 */ /* 0x004fc800078008ff */
[----:B------:R-:W-:-:S05]  /*1e10*/  LEA.HI.X R15, R6, R103, R5, 0x1, P0 ;  /* 0x00000067060f7211 */ /* 0x000fca00000f0c05 */
[----:B------:R0:W2:Y:S01]  /*1e20*/  @P1 LDG.E.LTC128B.U16 R5, desc[UR36][R14.64] ;  /* 0x000000240e051981 */ /* 0x0000a2000c1e1520 */
[----:B------:R-:W-:Y:S01]  /*1e30*/  LEA R10, P0, R92, UR4, 0x1 ;  /* 0x000000045c0a7c11 */ /* 0x000fe2000f8008ff */
[----:B------:R-:W-:Y:S01]  /*1e40*/  IMAD.WIDE.U32 R6, R105, R100, R8 ;  /* 0x0000006469067225 */ /* 0x000fe200078e0008 */
[----:B------:R-:W-:Y:S03]  /*1e50*/  BSSY B1, `(.L_x_31) ;  /* 0x0000012000017945 */ /* 0x000fe60003800000 */
[----:B------:R-:W-:Y:S02]  /*1e60*/  IMAD.IADD R7, R97, 0x1, R7 ;  /* 0x0000000161077824 */ /* 0x000fe400078e0207 */
[----:B------:R-:W-:Y:S01]  /*1e70*/  IMAD.WIDE.U32 R20, R89, R96, R6 ;  /* 0x0000006059147225 */ /* 0x000fe200078e0006 */
[----:B0-----:R-:W-:-:S03]  /*1e80*/  SHF.L.U64.HI R15, R100, 0x3, R101 ;  /* 0x00000003640f7819 */ /* 0x001fc60000010265 */
[----:B------:R-:W-:Y:S01]  /*1e90*/  IMAD.IADD R7, R93, 0x1, R21 ;  /* 0x000000015d077824 */ /* 0x000fe200078e0215 */
[----:B------:R-:W-:Y:S01]  /*1ea0*/  LEA R6, P4, R20, R102, 0x1 ;  /* 0x0000006614067211 */ /* 0x000fe200078808ff */
[----:B------:R-:W-:-:S03]  /*1eb0*/  IMAD.SHL.U32 R14, R100, 0x8, RZ ;  /* 0x00000008640e7824 */ /* 0x000fc600078e00ff */
[----:B------:R-:W-:Y:S01]  /*1ec0*/  LEA.HI.X R7, R20, R103, R7, 0x1, P4 ;  /* 0x0000006714077211 */ /* 0x000fe200020f0c07 */
[----:B--2---:R-:W-:-:S05]  /*1ed0*/  HADD2.F32 R11, -RZ, R5.H0_H0 ;  /* 0x20000005ff0b7230 */ /* 0x004fca0000004100 */
[----:B------:R-:W-:-:S04]  /*1ee0*/  FMUL R11, R11, R88 ;  /* 0x000000580b0b7220 */ /* 0x000fc80000400000 */
[----:B------:R-:W-:Y:S01]  /*1ef0*/  FFMA R24, R24, R23, R11 ;  /* 0x0000001718187223 */ /* 0x000fe2000000000b */
[----:B------:R-:W-:Y:S02]  /*1f00*/  LEA.HI.X R11, R92, UR5, R91, 0x1, P0 ;  /* 0x000000055c0b7c11 */ /* 0x000fe400080f0c5b */
[----:B------:R-:W-:Y:S02]  /*1f10*/  ISETP.GT.AND P0, PT, R4, 0x1, PT ;  /* 0x000000010400780c */ /* 0x000fe40003f04270 */
[----:B------:R-:W-:Y:S02]  /*1f20*/  F2FP.F16.F32.PACK_AB R24, RZ, R24 ;  /* 0x00000018ff18723e */ /* 0x000fe400000000ff */
[----:B------:R-:W-:-:S03]  /*1f30*/  ISETP.GT.AND P3, PT, R3, RZ, P0 ;  /* 0x000000ff0300720c */ /* 0x000fc60000764270 */
[----:B------:R0:W-:Y:S10]  /*1f40*/  @P1 STG.E.U16 desc[UR36][R10.64], R24 ;  /* 0x000000180a001986 */ /* 0x0001f4000c101524 */
[----:B------:R-:W-:Y:S05]  /*1f50*/  @!P3 BRA `(.L_x_32) ;  /* 0x000000000004b947 */ /* 0x000fea0003800000 */
[----:B------:R1:W5:Y:S02]  /*1f60*/  LDG.E.LTC128B.U16 R5, desc[UR36][R6.64+0x2] ;  /* 0x0000022406057981 */ /* 0x000364000c1e1520 */
.L_x_32:
[----:B------:R-:W-:Y:S05]  /*1f70*/  BSYNC B1 ;  /* 0x0000000000017941 */ /* 0x000fea0003800000 */
.L_x_31:
[----:B-----5:R-:W-:Y:S01]  /*1f80*/  HADD2.F32 R91, -RZ, R5.H0_H0 ;  /* 0x20000005ff5b7230 */ /* 0x020fe20000004100 */
[----:B------:R-:W-:Y:S01]  /*1f90*/  ISETP.GT.AND P2, PT, R3, 0x8, P2 ;  /* 0x000000080300780c */ /* 0x000fe20001744270 */
[----:B------:R-:W-:Y:S01]  /*1fa0*/  IMAD.WIDE.U32 R20, R105, R100, R14 ;  /* 0x0000006469147225 */ /* 0x000fe200078e000e */
[----:B0-----:R-:W-:-:S03]  /*1fb0*/  PRMT R24, R5, 0x7610, R24 ;  /* 0x0000761005187816 */ /* 0x001fc60000000018 */
[----:B------:R-:W-:Y:S01]  /*1fc0*/  FMUL R12, R91, R88 ;  /* 0x000000585b0c7220 */ /* 0x000fe20000400000 */
[----:B------:R-:W-:Y:S01]  /*1fd0*/  IMAD.IADD R97, R97, 0x1, R21 ;  /* 0x0000000161617824 */ /* 0x000fe200078e0215 */
[----:B------:R-:W-:Y:S02]  /*1fe0*/  IADD3 R94, P1, R94, R20, RZ ;  /* 0x000000145e5e7210 */ /* 0x000fe40007f3e0ff */
[----:B------:R-:W-:-:S03]  /*1ff0*/  FFMA R12, R25, R23, R12 ;  /* 0x00000017190c7223 */ /* 0x000fc6000000000c */
[----:B------:R-:W-:Y:S01]  /*2000*/  IMAD.X R13, R97, 0x1, R13, P1 ;  /* 0x00000001610d7824 */ /* 0x000fe200008e060d */
[C---:B------:R-:W-:Y:S02]  /*2010*/  LEA R14, P1, R94.reuse, R102, 0x1 ;  /* 0x000000665e0e7211 */ /* 0x040fe400078208ff */
[----:B------:R-:W-:Y:S02]  /*2020*/  F2FP.F16.F32.PACK_AB R12, RZ, R12 ;  /* 0x0000000cff0c723e */ /* 0x000fe400000000ff */
[----:B------:R-:W-:Y:S02]  /*2030*/  LEA.HI.X R15, R94, R103, R13, 0x1, P1 ;  /* 0x000000675e0f7211 */ /* 0x000fe400008f0c0d */
[----:B------:R-:W-:-:S05]  /*2040*/  PRMT R21, R12, 0x7610, R21 ;  /* 0x000076100c157816 */ /* 0x000fca0000000015 */
[----:B------:R0:W-:Y:S04]  /*2050*/  @P3 STG.E.U16 desc[UR36][R10.64+0x2], R21 ;  /* 0x000002150a003986 */ /* 0x0001e8000c101524 */
[----:B------:R-:W2:Y:S01]  /*2060*/  @P2 LDG.E.LTC128B.U16 R24, desc[UR36][R14.64] ;  /* 0x000000240e182981 */ /* 0x000ea2000c1e1520 */
[----:B------:R-:W-:Y:S01]  /*2070*/  IADD3 R20, P1, R8, R20, RZ ;  /* 0x0000001408147210 */ /* 0x000fe20007f3e0ff */
[----:B------:R-:W-:Y:S01]  /*2080*/  BSSY B1, `(.L_x_33) ;  /* 0x0000011000017945 */ /* 0x000fe20003800000 */
[C---:B------:R-:W-:Y:S02]  /*2090*/  SHF.L.U64.HI R13, R98.reuse, 0x4, R99 ;  /* 0x00000004620d7819 */ /* 0x040fe40000010263 */
[----:B------:R-:W-:Y:S01]  /*20a0*/  ISETP.GT.AND P0, PT, R3, 0x8, P0 ;  /* 0x000000080300780c */ /* 0x000fe20000704270 */
[----:B0-----:R-:W-:Y:S01]  /*20b0*/  IMAD.X R21, R9, 0x1, R97, P1 ;  /* 0x0000000109157824 */ /* 0x001fe200008e0661 */
[----:B------:R-:W-:Y:S01]  /*20c0*/  LEA R12, P1, R98, R10, 0x4 ;  /* 0x0000000a620c7211 */ /* 0x000fe200078220ff */
[----:B------:R-:W-:-:S04]  /*20d0*/  IMAD.WIDE.U32 R20, R89, R96, R20 ;  /* 0x0000006059147225 */ /* 0x000fc800078e0014 */
[----:B------:R-:W-:Y:S01]  /*20e0*/  IMAD.X R13, R13, 0x1, R11, P1 ;  /* 0x000000010d0d7824 */ /* 0x000fe200008e060b */
[----:B------:R-:W-:Y:S01]  /*20f0*/  LEA R8, P3, R20, R102, 0x1 ;  /* 0x0000006614087211 */ /* 0x000fe200078608ff */
[----:B------:R-:W-:-:S05]  /*2100*/  IMAD.IADD R9, R93, 0x1, R21 ;  /* 0x000000015d097824 */ /* 0x000fca00078e0215 */
[----:B------:R-:W-:Y:S01]  /*2110*/  LEA.HI.X R9, R20, R103, R9, 0x1, P3 ;  /* 0x0000006714097211 */ /* 0x000fe200018f0c09 */
[----:B--2---:R-:W-:-:S05]  /*2120*/  HADD2.F32 R5, -RZ, R24.H0_H0 ;  /* 0x20000018ff057230 */ /* 0x004fca0000004100 */
[----:B------:R-:W-:-:S04]  /*2130*/  FMUL R5, R5, R88 ;  /* 0x0000005805057220 */ /* 0x000fc80000400000 */
[----:B------:R-:W-:-:S05]  /*2140*/  FFMA R5, R26, R23, R5 ;  /* 0x000000171a057223 */ /* 0x000fca0000000005 */
[----:B------:R-:W-:-:S05]  /*2150*/  F2FP.F16.F32.PACK_AB R5, RZ, R5 ;  /* 0x00000005ff05723e */ /* 0x000fca00000000ff */
[----:B------:R0:W-:Y:S01]  /*2160*/  @P2 STG.E.U16 desc[UR36][R12.64], R5 ;  /* 0x000000050c002986 */ /* 0x0001e2000c101524 */
[----:B------:R-:W-:Y:S05]  /*2170*/  @!P0 BRA `(.L_x_34) ;  /* 0x0000000000048947 */ /* 0x000fea0003800000 */
[----:B------:R2:W5:Y:S02]  /*2180*/  LDG.E.LTC128B.U16 R24, desc[UR36][R8.64+0x2] ;  /* 0x0000022408187981 */ /* 0x000564000c1e1520 */
.L_x_34:
[----:B------:R-:W-:Y:S05]  /*2190*/  BSYNC B1 ;  /* 0x0000000000017941 */ /* 0x000fea0003800000 */
.L_x_33:
[----:B0----5:R-:W-:Y:S01]  /*21a0*/  HADD2.F32 R5, -RZ, R24.H0_H0 ;  /* 0x20000018ff057230 */ /* 0x021fe20000004100 */
[----:B------:R-:W-:Y:S01]  /*21b0*/  ISETP.GT.AND P1, PT, R4, 0x8, PT ;  /* 0x000000080400780c */ /* 0x000fe20003f24270 */
[----:B------:R-:W-:Y:S03]  /*21c0*/  BSSY B1, `(.L_x_35) ;  /* 0x0000008000017945 */ /* 0x000fe60003800000 */
[----:B------:R-:W-:Y:S01]  /*21d0*/  FMUL R14, R5, R88 ;  /* 0x00000058050e7220 */ /* 0x000fe20000400000 */
[----:B------:R-:W-:-:S03]  /*21e0*/  ISETP.GT.AND P2, PT, R3, RZ, P1 ;  /* 0x000000ff0300720c */ /* 0x000fc60000f44270 */
[----:B------:R-:W-:-:S05]  /*21f0*/  FFMA R14, R27, R23, R14 ;  /* 0x000000171b0e7223 */ /* 0x000fca000000000e */
[----:B------:R-:W-:-:S05]  /*2200*/  F2FP.F16.F32.PACK_AB R14, RZ, R14 ;  /* 0x0000000eff0e723e */ /* 0x000fca00000000ff */
[----:B------:R0:W-:Y:S01]  /*2210*/  @P0 STG.E.U16 desc[UR36][R12.64+0x2], R14 ;  /* 0x0000020e0c000986 */ /* 0x0001e2000c101524 */
[----:B------:R-:W-:Y:S05]  /*2220*/  @!P2 BRA `(.L_x_36) ;  /* 0x000000000004a947 */ /* 0x000fea0003800000 */
[----:B------:R3:W5:Y:S02]  /*2230*/  LDG.E.LTC128B.U16 R24, desc[UR36][R6.64+0x10] ;  /* 0x0000102406187981 */ /* 0x000764000c1e1520 */
.L_x_36:
[----:B------:R-:W-:Y:S05]  /*2240*/  BSYNC B1 ;  /* 0x0000000000017941 */ /* 0x000fea0003800000 */
.L_x_35:
[----:B-----5:R-:W-:Y:S01]  /*2250*/  HADD2.F32 R5, -RZ, R24.H0_H0 ;  /* 0x20000018ff057230 */ /* 0x020fe20000004100 */
        /* <DEDUP_REMOVED lines=9> */
.L_x_38:
[----:B------:R-:W-:Y:S05]  /*22f0*/  BSYNC B1 ;  /* 0x0000000000017941 */ /* 0x000fea0003800000 */
.L_x_37:
[----:B----45:R-:W-:Y:S01]  /*2300*/  HADD2.F32 R5, -RZ, R24.H0_H0 ;  /* 0x20000018ff057230 */ /* 0x030fe20000004100 */
[----:B------:R-:W-:Y:S01]  /*2310*/  ISETP.GT.AND P1, PT, R3, 0x8, P1 ;  /* 0x000000080300780c */ /* 0x000fe20000f24270 */
[----:B------:R-:W-:Y:S03]  /*2320*/  BSSY B1, `(.L_x_39) ;  /* 0x0000007000017945 */ /* 0x000fe60003800000 */
[----:B0-----:R-:W-:-:S04]  /*2330*/  FMUL R14, R5, R88 ;  /* 0x00000058050e7220 */ /* 0x001fc80000400000 */
[----:B------:R-:W-:-:S05]  /*2340*/  FFMA R14, R29, R23, R14 ;  /* 0x000000171d0e7223 */ /* 0x000fca000000000e */
[----:B------:R-:W-:-:S05]  /*2350*/  F2FP.F16.F32.PACK_AB R14, RZ, R14 ;  /* 0x0000000eff0e723e */ /* 0x000fca00000000ff */
[----:B------:R0:W-:Y:S01]  /*2360*/  @P3 STG.E.U16 desc[UR36][R10.64+0x12], R14 ;  /* 0x0000120e0a003986 */ /* 0x0001e2000c101524 */
[----:B------:R-:W-:Y:S05]  /*2370*/  @!P1 BRA `(.L_x_40) ;  /* 0x0000000000049947 */ /* 0x000fea0003800000 */
[----:B------:R4:W5:Y:S02]  /*2380*/  LDG.E.LTC128B.U16 R24, desc[UR36][R8.64+0x10] ;  /* 0x0000102408187981 */ /* 0x000964000c1e1520 */
.L_x_40:
[----:B------:R-:W-:Y:S05]  /*2390*/  BSYNC B1 ;  /* 0x0000000000017941 */ /* 0x000fea0003800000 */
.L_x_39:
[----:B-----5:R-:W-:Y:S01]  /*23a0*/  HADD2.F32 R5, -RZ, R24.H0_H0 ;  /* 0x20000018ff057230 */ /* 0x020fe20000004100 */
[----:B------:R-:W-:Y:S01]  /*23b0*/  ISETP.GT.AND P0, PT, R3, 0x8, P0 ;  /* 0x000000080300780c */ /* 0x000fe20000704270 */
[----:B------:R-:W-:Y:S03]  /*23c0*/  BSSY B1, `(.L_x_41) ;  /* 0x0000007000017945 */ /* 0x000fe60003800000 */
[----:B------:R-:W-:-:S04]  /*23d0*/  FMUL R5, R5, R88 ;  /* 0x0000005805057220 */ /* 0x000fc80000400000 */
[----:B------:R-:W-:-:S05]  /*23e0*/  FFMA R5, R30, R23, R5 ;  /* 0x000000171e057223 */ /* 0x000fca0000000005 */
[----:B------:R-:W-:-:S05]  /*23f0*/  F2FP.F16.F32.PACK_AB R5, RZ, R5 ;  /* 0x00000005ff05723e */ /* 0x000fca00000000ff */
[----:B------:R0:W-:Y:S01]  /*2400*/  @P1 STG.E.U16 desc[UR36][R12.64+0x10], R5 ;  /* 0x000010050c001986 */ /* 0x0001e2000c101524 */
[----:B------:R-:W-:Y:S05]  /*2410*/  @!P0 BRA `(.L_x_42) ;  /* 0x0000000000048947 */ /* 0x000fea0003800000 */
[----:B------:R0:W5:Y:S02]  /*2420*/  LDG.E.LTC128B.U16 R24, desc[UR36][R8.64+0x12] ;  /* 0x0000122408187981 */ /* 0x000164000c1e1520 */
.L_x_42:
[----:B------:R-:W-:Y:S05]  /*2430*/  BSYNC B1 ;  /* 0x0000000000017941 */ /* 0x000fea0003800000 */
.L_x_41:
        /* <DEDUP_REMOVED lines=10> */
.L_x_44:
[----:B------:R-:W-:Y:S05]  /*24e0*/  BSYNC B1 ;  /* 0x0000000000017941 */ /* 0x000fea0003800000 */
.L_x_43:
        /* <DEDUP_REMOVED lines=10> */
.L_x_46:
[----:B------:R-:W-:Y:S05]  /*2590*/  BSYNC B1 ;  /* 0x0000000000017941 */ /* 0x000fea0003800000 */
.L_x_45:
[----:B0----5:R-:W-:Y:S01]  /*25a0*/  HADD2.F32 R5, -RZ, R24.H0_H0 ;  /* 0x20000018ff057230 */ /* 0x021fe20000004100 */
        /* <DEDUP_REMOVED lines=8> */
.L_x_48:
[----:B------:R-:W-:Y:S05]  /*2630*/  BSYNC B1 ;  /* 0x0000000000017941 */ /* 0x000fea0003800000 */
.L_x_47:
        /* <DEDUP_REMOVED lines=9> */
.L_x_50:
[----:B------:R-:W-:Y:S05]  /*26d0*/  BSYNC B1 ;  /* 0x0000000000017941 */ /* 0x000fea0003800000 */
.L_x_49:
        /* <DEDUP_REMOVED lines=10> */
.L_x_52:
[----:B------:R-:W-:Y:S05]  /*2780*/  BSYNC B1 ;  /* 0x0000000000017941 */ /* 0x000fea0003800000 */
.L_x_51:
        /* <DEDUP_REMOVED lines=10> */
.L_x_54:
[----:B------:R-:W-:Y:S05]  /*2830*/  BSYNC B1 ;  /* 0x0000000000017941 */ /* 0x000fea0003800000 */
.L_x_53:
        /* <DEDUP_REMOVED lines=9> */
.L_x_56:
[----:B------:R-:W-:Y:S05]  /*28d0*/  BSYNC B1 ;  /* 0x0000000000017941 */ /* 0x000fea0003800000 */
.L_x_55:
        /* <DEDUP_REMOVED lines=9> */
.L_x_58:
[----:B------:R-:W-:Y:S05]  /*2970*/  BSYNC B1 ;  /* 0x0000000000017941 */ /* 0x000fea0003800000 */
.L_x_57:
        /* <DEDUP_REMOVED lines=10> */
.L_x_60:
[----:B------:R-:W-:Y:S05]  /*2a20*/  BSYNC B1 ;  /* 0x0000000000017941 */ /* 0x000fea0003800000 */
.L_x_59:
        /* <DEDUP_REMOVED lines=10> */
.L_x_62:
[----:B------:R-:W-:Y:S05]  /*2ad0*/  BSYNC B1 ;  /* 0x0000000000017941 */ /* 0x000fea0003800000 */
.L_x_61:
        /* <DEDUP_REMOVED lines=9> */
.L_x_64:
[----:B------:R-:W-:Y:S05]  /*2b70*/  BSYNC B1 ;  /* 0x0000000000017941 */ /* 0x000fea0003800000 */
.L_x_63:
        /* <DEDUP_REMOVED lines=9> */
.L_x_66:
[----:B------:R-:W-:Y:S05]  /*2c10*/  BSYNC B1 ;  /* 0x0000000000017941 */ /* 0x000fea0003800000 */
.L_x_65:
        /* <DEDUP_REMOVED lines=10> */
.L_x_68:
[----:B------:R-:W-:Y:S05]  /*2cc0*/  BSYNC B1 ;  /* 0x0000000000017941 */ /* 0x000fea0003800000 */
.L_x_67:
        /* <DEDUP_REMOVED lines=10> */
.L_x_70:
[----:B------:R-:W-:Y:S05]  /*2d70*/  BSYNC B1 ;  /* 0x0000000000017941 */ /* 0x000fea0003800000 */
.L_x_69:
        /* <DEDUP_REMOVED lines=9> */
.L_x_72:
[----:B------:R-:W-:Y:S05]  /*2e10*/  BSYNC B1 ;  /* 0x0000000000017941 */ /* 0x000fea0003800000 */
.L_x_71:
        /* <DEDUP_REMOVED lines=9> */
.L_x_74:
[----:B------:R-:W-:Y:S05]  /*2eb0*/  BSYNC B1 ;  /* 0x0000000000017941 */ /* 0x000fea0003800000 */
.L_x_73:
        /* <DEDUP_REMOVED lines=10> */
.L_x_76:
[----:B------:R-:W-:Y:S05]  /*2f60*/  BSYNC B1 ;  /* 0x0000000000017941 */ /* 0x000fea0003800000 */
.L_x_75:
        /* <DEDUP_REMOVED lines=10> */
.L_x_78:
[----:B------:R-:W-:Y:S05]  /*3010*/  BSYNC B1 ;  /* 0x0000000000017941 */ /* 0x000fea0003800000 */
.L_x_77:
        /* <DEDUP_REMOVED lines=9> */
.L_x_80:
[----:B------:R-:W-:Y:S05]  /*30b0*/  BSYNC B1 ;  /* 0x0000000000017941 */ /* 0x000fea0003800000 */
.L_x_79:
        /* <DEDUP_REMOVED lines=9> */
.L_x_82:
[----:B------:R-:W-:Y:S05]  /*3150*/  BSYNC B1 ;  /* 0x0000000000017941 */ /* 0x000fea0003800000 */
.L_x_81:
        /* <DEDUP_REMOVED lines=10> */
.L_x_84:
[----:B------:R-:W-:Y:S05]  /*3200*/  BSYNC B1 ;  /* 0x0000000000017941 */ /* 0x000fea0003800000 */
.L_x_83:
        /* <DEDUP_REMOVED lines=10> */
.L_x_86:
[----:B------:R-:W-:Y:S05]  /*32b0*/  BSYNC B1 ;  /* 0x0000000000017941 */ /* 0x000fea0003800000 */
.L_x_85:
        /* <DEDUP_REMOVED lines=9> */
.L_x_88:
[----:B------:R-:W-:Y:S05]  /*3350*/  BSYNC B1 ;  /* 0x0000000000017941 */ /* 0x000fea0003800000 */
.L_x_87:
        /* <DEDUP_REMOVED lines=9> */
.L_x_90:
[----:B------:R-:W-:Y:S05]  /*33f0*/  BSYNC B1 ;  /* 0x0000000000017941 */ /* 0x000fea0003800000 */
.L_x_89:
        /* <DEDUP_REMOVED lines=10> */
.L_x_92:
[----:B------:R-:W-:Y:S05]  /*34a0*/  BSYNC B1 ;  /* 0x0000000000017941 */ /* 0x000fea0003800000 */
.L_x_91:
        /* <DEDUP_REMOVED lines=10> */
.L_x_94:
[----:B------:R-:W-:Y:S05]  /*3550*/  BSYNC B1 ;  /* 0x0000000000017941 */ /* 0x000fea0003800000 */
.L_x_93:
        /* <DEDUP_REMOVED lines=9> */
.L_x_96:
[----:B------:R-:W-:Y:S05]  /*35f0*/  BSYNC B1 ;  /* 0x0000000000017941 */ /* 0x000fea0003800000 */
.L_x_95:
        /* <DEDUP_REMOVED lines=9> */
.L_x_98:
[----:B------:R-:W-:Y:S05]  /*3690*/  BSYNC B1 ;  /* 0x0000000000017941 */ /* 0x000fea0003800000 */
.L_x_97:
        /* <DEDUP_REMOVED lines=10> */
.L_x_100:
[----:B------:R-:W-:Y:S05]  /*3740*/  BSYNC B1 ;  /* 0x0000000000017941 */ /* 0x000fea0003800000 */
.L_x_99:
        /* <DEDUP_REMOVED lines=10> */
.L_x_102:
[----:B------:R-:W-:Y:S05]  /*37f0*/  BSYNC B1 ;  /* 0x0000000000017941 */ /* 0x000fea0003800000 */
.L_x_101:
        /* <DEDUP_REMOVED lines=9> */
.L_x_104:
[----:B------:R-:W-:Y:S05]  /*3890*/  BSYNC B1 ;  /* 0x0000000000017941 */ /* 0x000fea0003800000 */
.L_x_103:
        /* <DEDUP_REMOVED lines=9> */
.L_x_106:
[----:B------:R-:W-:Y:S05]  /*3930*/  BSYNC B1 ;  /* 0x0000000000017941 */ /* 0x000fea0003800000 */
.L_x_105:
        /* <DEDUP_REMOVED lines=10> */
.L_x_108:
[----:B------:R-:W-:Y:S05]  /*39e0*/  BSYNC B1 ;  /* 0x0000000000017941 */ /* 0x000fea0003800000 */
.L_x_107:
        /* <DEDUP_REMOVED lines=10> */
.L_x_110:
[----:B------:R-:W-:Y:S05]  /*3a90*/  BSYNC B1 ;  /* 0x0000000000017941 */ /* 0x000fea0003800000 */
.L_x_109:
        /* <DEDUP_REMOVED lines=9> */
.L_x_112:
[----:B------:R-:W-:Y:S05]  /*3b30*/  BSYNC B1 ;  /* 0x0000000000017941 */ /* 0x000fea0003800000 */
.L_x_111:
        /* <DEDUP_REMOVED lines=9> */
.L_x_114:
[----:B------:R-:W-:Y:S05]  /*3bd0*/  BSYNC B1 ;  /* 0x0000000000017941 */ /* 0x000fea0003800000 */
.L_x_113:
        /* <DEDUP_REMOVED lines=10> */
.L_x_116:
[----:B------:R-:W-:Y:S05]  /*3c80*/  BSYNC B1 ;  /* 0x0000000000017941 */ /* 0x000fea0003800000 */
.L_x_115:
        /* <DEDUP_REMOVED lines=10> */
.L_x_118:
[----:B------:R-:W-:Y:S05]  /*3d30*/  BSYNC B1 ;  /* 0x0000000000017941 */ /* 0x000fea0003800000 */
.L_x_117:
        /* <DEDUP_REMOVED lines=9> */
.L_x_120:
[----:B------:R-:W-:Y:S05]  /*3dd0*/  BSYNC B1 ;  /* 0x0000000000017941 */ /* 0x000fea0003800000 */
.L_x_119:
        /* <DEDUP_REMOVED lines=9> */
.L_x_122:
[----:B------:R-:W-:Y:S05]  /*3e70*/  BSYNC B1 ;  /* 0x0000000000017941 */ /* 0x000fea0003800000 */
.L_x_121:
        /* <DEDUP_REMOVED lines=10> */
.L_x_124:
[----:B------:R-:W-:Y:S05]  /*3f20*/  BSYNC B1 ;  /* 0x0000000000017941 */ /* 0x000fea0003800000 */
.L_x_123:
        /* <DEDUP_REMOVED lines=10> */
.L_x_126:
[----:B------:R-:W-:Y:S05]  /*3fd0*/  BSYNC B1 ;  /* 0x0000000000017941 */ /* 0x000fea0003800000 */
.L_x_125:
        /* <DEDUP_REMOVED lines=9> */
.L_x_128:
[----:B------:R-:W-:Y:S05]  /*4070*/  BSYNC B1 ;  /* 0x0000000000017941 */ /* 0x000fea0003800000 */
.L_x_127:
        /* <DEDUP_REMOVED lines=9> */
.L_x_130:
[----:B------:R-:W-:Y:S05]  /*4110*/  BSYNC B1 ;  /* 0x0000000000017941 */ /* 0x000fea0003800000 */
.L_x_129:
        /* <DEDUP_REMOVED lines=10> */
.L_x_132:
[----:B------:R-:W-:Y:S05]  /*41c0*/  BSYNC B1 ;  /* 0x0000000000017941 */ /* 0x000fea0003800000 */
.L_x_131:
        /* <DEDUP_REMOVED lines=10> */
.L_x_134:
[----:B------:R-:W-:Y:S05]  /*4270*/  BSYNC B1 ;  /* 0x0000000000017941 */ /* 0x000fea0003800000 */
.L_x_133:
        /* <DEDUP_REMOVED lines=9> */
.L_x_136:
[----:B------:R-:W-:Y:S05]  /*4310*/  BSYNC B1 ;  /* 0x0000000000017941 */ /* 0x000fea0003800000 */
.L_x_135:
        /* <DEDUP_REMOVED lines=9> */
.L_x_138:
[----:B------:R-:W-:Y:S05]  /*43b0*/  BSYNC B1 ;  /* 0x0000000000017941 */ /* 0x000fea0003800000 */
.L_x_137:
        /* <DEDUP_REMOVED lines=10> */
.L_x_140:
[----:B------:R-:W-:Y:S05]  /*4460*/  BSYNC B1 ;  /* 0x0000000000017941 */ /* 0x000fea0003800000 */
.L_x_139:
        /* <DEDUP_REMOVED lines=10> */
.L_x_142:
[----:B------:R-:W-:Y:S05]  /*4510*/  BSYNC B1 ;  /* 0x0000000000017941 */ /* 0x000fea0003800000 */
.L_x_141:
        /* <DEDUP_REMOVED lines=9> */
.L_x_144:
[----:B------:R-:W-:Y:S05]  /*45b0*/  BSYNC B1 ;  /* 0x0000000000017941 */ /* 0x000fea0003800000 */
.L_x_143:
        /* <DEDUP_REMOVED lines=9> */
.L_x_146:
[----:B------:R-:W-:Y:S05]  /*4650*/  BSYNC B1 ;  /* 0x0000000000017941 */ /* 0x000fea0003800000 */
.L_x_145:
        /* <DEDUP_REMOVED lines=10> */
.L_x_148:
[----:B------:R-:W-:Y:S05]  /*4700*/  BSYNC B1 ;  /* 0x0000000000017941 */ /* 0x000fea0003800000 */
.L_x_147:
[----:B-----5:R-:W-:Y:S01]  /*4710*/  HADD2.F32 R5, -RZ, R24.H0_H0 ;  /* 0x20000018ff057230 */ /* 0x020fe20000004100 */
[----:B------:R-:W-:Y:S01]  /*4720*/  ISETP.GT.AND P0, PT, R4, 0x79, PT ;  /* 0x000000790400780c */ /* 0x000fe20003f04270 */
[----:B------:R-:W-:Y:S01]  /*4730*/  @P2 IMAD.MOV.U32 R4, RZ, RZ, R10 ;  /* 0x000000ffff042224 */ /* 0x000fe200078e000a */
[----:B------:R-:W-:Y:S02]  /*4740*/  BSSY B1, `(.L_x_149) ;  /* 0x000000a000017945 */ /* 0x000fe40003800000 */
[----:B------:R-:W-:Y:S01]  /*4750*/  FMUL R5, R5, R88 ;  /* 0x0000005805057220 */ /* 0x000fe20000400000 */
[----:B------:R-:W-:-:S03]  /*4760*/  ISETP.GT.AND P3, PT, R3, RZ, P0 ;  /* 0x000000ff0300720c */ /* 0x000fc60000764270 */
[----:B------:R-:W-:-:S05]  /*4770*/  FFMA R5, R84, R23, R5 ;  /* 0x0000001754057223 */ /* 0x000fca0000000005 */
[----:B------:R-:W-:-:S04]  /*4780*/  F2FP.F16.F32.PACK_AB R5, RZ, R5 ;  /* 0x00000005ff05723e */ /* 0x000fc800000000ff */
[----:B0-----:R-:W-:Y:S01]  /*4790*/  PRMT R14, R5, 0x7610, R14 ;  /* 0x00007610050e7816 */ /* 0x001fe2000000000e */
[----:B------:R-:W-:-:S05]  /*47a0*/  @P2 IMAD.MOV.U32 R5, RZ, RZ, R11 ;  /* 0x000000ffff052224 */ /* 0x000fca00078e000b */
[----:B------:R0:W-:Y:S01]  /*47b0*/  @P2 STG.E.U16 desc[UR36][R4.64+0xf0], R14 ;  /* 0x0000f00e04002986 */ /* 0x0001e2000c101524 */
[----:B------:R-:W-:Y:S05]  /*47c0*/  @!P3 BRA `(.L_x_150) ;  /* 0x000000000004b947 */ /* 0x000fea0003800000 */
[----:B------:R0:W5:Y:S02]  /*47d0*/  LDG.E.LTC128B.U16 R24, desc[UR36][R6.64+0xf2] ;  /* 0x0000f22406187981 */ /* 0x000164000c1e1520 */
.L_x_150:
[----:B------:R-:W-:Y:S05]  /*47e0*/  BSYNC B1 ;  /* 0x0000000000017941 */ /* 0x000fea0003800000 */
.L_x_149:
        /* <DEDUP_REMOVED lines=9> */
.L_x_152:
[----:B------:R-:W-:Y:S05]  /*4880*/  BSYNC B1 ;  /* 0x0000000000017941 */ /* 0x000fea0003800000 */
.L_x_151:
[----:B-----5:R-:W-:Y:S01]  /*4890*/  HADD2.F32 R5, -RZ, R24.H0_H0 ;  /* 0x20000018ff057230 */ /* 0x020fe20000004100 */
[----:B------:R-:W-:Y:S01]  /*48a0*/  ISETP.GT.AND P0, PT, R3, 0x8, P0 ;  /* 0x000000080300780c */ /* 0x000fe20000704270 */
[----:B0-----:R-:W-:Y:S01]  /*48b0*/  @P1 IMAD.MOV.U32 R4, RZ, RZ, R12 ;  /* 0x000000ffff041224 */ /* 0x001fe200078e000c */
[----:B------:R-:W-:Y:S02]  /*48c0*/  BSSY B1, `(.L_x_153) ;  /* 0x0000009000017945 */ /* 0x000fe40003800000 */
[----:B------:R-:W-:-:S04]  /*48d0*/  FMUL R5, R5, R88 ;  /* 0x0000005805057220 */ /* 0x000fc80000400000 */
[----:B------:R-:W-:-:S05]  /*48e0*/  FFMA R5, R86, R23, R5 ;  /* 0x0000001756057223 */ /* 0x000fca0000000005 */
[----:B------:R-:W-:-:S04]  /*48f0*/  F2FP.F16.F32.PACK_AB R5, RZ, R5 ;  /* 0x00000005ff05723e */ /* 0x000fc800000000ff */
[----:B-1-3--:R-:W-:Y:S01]  /*4900*/  PRMT R6, R5, 0x7610, R6 ;  /* 0x0000761005067816 */ /* 0x00afe20000000006 */
[----:B------:R-:W-:-:S05]  /*4910*/  @P1 IMAD.MOV.U32 R5, RZ, RZ, R13 ;  /* 0x000000ffff051224 */ /* 0x000fca00078e000d */
[----:B------:R0:W-:Y:S01]  /*4920*/  @P1 STG.E.U16 desc[UR36][R4.64+0xf0], R6 ;  /* 0x0000f00604001986 */ /* 0x0001e2000c101524 */
[----:B------:R-:W-:Y:S05]  /*4930*/  @!P0 BRA `(.L_x_154) ;  /* 0x0000000000048947 */ /* 0x000fea0003800000 */
[----:B------:R1:W5:Y:S02]  /*4940*/  LDG.E.LTC128B.U16 R24, desc[UR36][R8.64+0xf2] ;  /* 0x0000f22408187981 */ /* 0x000364000c1e1520 */
.L_x_154:
[----:B------:R-:W-:Y:S05]  /*4950*/  BSYNC B1 ;  /* 0x0000000000017941 */ /* 0x000fea0003800000 */
.L_x_153:
[----:B------:R-:W-:Y:S05]  /*4960*/  @!P0 BRA `(.L_x_155) ;  /* 0x0000001000e88947 */ /* 0x000fea0003800000 */
[----:B-----5:R-:W-:-:S05]  /*4970*/  HADD2.F32 R3, -RZ, R24.H0_H0 ;  /* 0x20000018ff037230 */ /* 0x020fca0000004100 */
[----:B0-----:R-:W-:-:S04]  /*4980*/  FMUL R4, R3, R88 ;  /* 0x0000005803047220 */ /* 0x001fc80000400000 */
[----:B------:R-:W-:-:S05]  /*4990*/  FFMA R4, R87, R23, R4 ;  /* 0x0000001757047223 */ /* 0x000fca0000000004 */
[----:B------:R-:W-:-:S05]  /*49a0*/  F2FP.F16.F32.PACK_AB R4, RZ, R4 ;  /* 0x00000004ff04723e */ /* 0x000fca00000000ff */
[----:B------:R3:W-:Y:S01]  /*49b0*/  STG.E.U16 desc[UR36][R12.64+0xf2], R4 ;  /* 0x0000f2040c007986 */ /* 0x0007e2000c101524 */
[----:B------:R-:W-:Y:S05]  /*49c0*/  BRA `(.L_x_155) ;  /* 0x0000001000d07947 */ /* 0x000fea0003800000 */
.L_x_30:
[----:B------:R-:W-:Y:S01]  /*49d0*/  ISETP.GT.AND P0, PT, R4, 0x1, PT ;  /* 0x000000010400780c */ /* 0x000fe20003f04270 */
[----:B------:R-:W-:Y:S01]  /*49e0*/  ULDC.64 UR4, c[0x0][0x5c0] ;  /* 0x0001700000047ab9 */ /* 0x000fe20000000a00 */
[-C--:B------:R-:W-:Y:S01]  /*49f0*/  FMUL R24, R24, R23.reuse ;  /* 0x0000001718187220 */ /* 0x080fe20000400000 */
[-C--:B------:R-:W-:Y:S01]  /*4a00*/  FMUL R25, R25, R23.reuse ;  /* 0x0000001719197220 */ /* 0x080fe20000400000 */
[----:B------:R-:W-:Y:S01]  /*4a10*/  ISETP.GT.AND P3, PT, R3, RZ, P0 ;  /* 0x000000ff0300720c */ /* 0x000fe20000764270 */
[-C--:B------:R-:W-:Y:S01]  /*4a20*/  FMUL R26, R26, R23.reuse ;  /* 0x000000171a1a7220 */ /* 0x080fe20000400000 */
[----:B------:R-:W-:Y:S01]  /*4a30*/  LEA R6, P4, R92, UR4, 0x1 ;  /* 0x000000045c067c11 */ /* 0x000fe2000f8808ff */
[-C--:B------:R-:W-:Y:S01]  /*4a40*/  FMUL R27, R27, R23.reuse ;  /* 0x000000171b1b7220 */ /* 0x080fe20000400000 */
[----:B------:R-:W-:Y:S01]  /*4a50*/  F2FP.F16.F32.PACK_AB R24, RZ, R24 ;  /* 0x00000018ff18723e */ /* 0x000fe200000000ff */
[-C--:B------:R-:W-:Y:S01]  /*4a60*/  FMUL R28, R28, R23.reuse ;  /* 0x000000171c1c7220 */ /* 0x080fe20000400000 */
[----:B------:R-:W-:Y:S01]  /*4a70*/  LEA.HI.X R7, R92, UR5, R91, 0x1, P4 ;  /* 0x000000055c077c11 */ /* 0x000fe2000a0f0c5b */
[----:B------:R-:W-:Y:S01]  /*4a80*/  FMUL R29, R29, R23 ;  /* 0x000000171d1d7220 */ /* 0x000fe20000400000 */
[----:B------:R-:W-:Y:S01]  /*4a90*/  F2FP.F16.F32.PACK_AB R25, RZ, R25 ;  /* 0x00000019ff19723e */ /* 0x000fe200000000ff */
[-C--:B------:R-:W-:Y:S01]  /*4aa0*/  FMUL R30, R30, R23.reuse ;  /* 0x000000171e1e7220 */ /* 0x080fe20000400000 */
[----:B------:R-:W-:Y:S01]  /*4ab0*/  SHF.L.U64.HI R99, R98, 0x4, R99 ;  /* 0x0000000462637819 */ /* 0x000fe20000010263 */
[----:B------:R-:W-:Y:S01]  /*4ac0*/  @P1 STG.E.U16 desc[UR36][R6.64], R24 ;  /* 0x0000001806001986 */ /* 0x000fe2000c101524 */
[----:B------:R-:W-:Y:S01]  /*4ad0*/  ISETP.GT.AND P1, PT, R4, 0x8, PT ;  /* 0x000000080400780c */ /* 0x000fe20003f24270 */
[-C--:B------:R-:W-:Y:S01]  /*4ae0*/  FMUL R31, R31, R23.reuse ;  /* 0x000000171f1f7220 */ /* 0x080fe20000400000 */
[C---:B------:R-:W-:Y:S01]  /*4af0*/  ISETP.GT.AND P4, PT, R3.reuse, 0x8, P0 ;  /* 0x000000080300780c */ /* 0x040fe20000784270 */
[----:B------:R-:W-:Y:S01]  /*4b00*/  @P3 STG.E.U16 desc[UR36][R6.64+0x2], R25 ;  /* 0x0000021906003986 */ /* 0x000fe2000c101524 */
[----:B------:R-:W-:Y:S01]  /*4b10*/  LEA R8, P3, R98, R6, 0x4 ;  /* 0x0000000662087211 */ /* 0x000fe200078620ff */
[-C--:B------:R-:W-:Y:S01]  /*4b20*/  FMUL R32, R32, R23.reuse ;  /* 0x0000001720207220 */ /* 0x080fe20000400000 */
[----:B------:R-:W-:Y:S01]  /*4b30*/  ISETP.GT.AND P2, PT, R3, 0x8, P2 ;  /* 0x000000080300780c */ /* 0x000fe20001744270 */
[-C--:B------:R-:W-:Y:S01]  /*4b40*/  FMUL R33, R33, R23.reuse ;  /* 0x0000001721217220 */ /* 0x080fe20000400000 */
[----:B------:R-:W-:Y:S01]  /*4b50*/  ISETP.GT.AND P0, PT, R4, 0x9, PT ;  /* 0x000000090400780c */ /* 0x000fe20003f04270 */
[----:B------:R-:W-:Y:S01]  /*4b60*/  IMAD.X R9, R99, 0x1, R7, P3 ;  /* 0x0000000163097824 */ /* 0x000fe200018e0607 */
[C---:B------:R-:W-:Y:S01]  /*4b70*/  ISETP.GT.AND P5, PT, R3.reuse, RZ, P1 ;  /* 0x000000ff0300720c */ /* 0x040fe20000fa4270 */
[-C--:B------:R-:W-:Y:S01]  /*4b80*/  FMUL R34, R34, R23.reuse ;  /* 0x0000001722227220 */ /* 0x080fe20000400000 */
[----:B------:R-:W-:Y:S01]  /*4b90*/  ISETP.GT.AND P3, PT, R3, RZ, P0 ;  /* 0x000000ff0300720c */ /* 0x000fe20000764270 */
[-C--:B------:R-:W-:Y:S01]  /*4ba0*/  FMUL R35, R35, R23.reuse ;  /* 0x0000001723237220 */ /* 0x080fe20000400000 */
[----:B------:R-:W-:Y:S01]  /*4bb0*/  F2FP.F16.F32.PACK_AB R26, RZ, R26 ;  /* 0x0000001aff1a723e */ /* 0x000fe200000000ff */
[----:B------:R-:W-:Y:S01]  /*4bc0*/  FMUL R36, R36, R23 ;  /* 0x0000001724247220 */ /* 0x000fe20000400000 */
[----:B------:R-:W-:Y:S01]  /*4bd0*/  F2FP.F16.F32.PACK_AB R27, RZ, R27 ;  /* 0x0000001bff1b723e */ /* 0x000fe200000000ff */
[----:B------:R-:W-:Y:S01]  /*4be0*/  FMUL R37, R37, R23 ;  /* 0x0000001725257220 */ /* 0x000fe20000400000 */
[----:B------:R-:W-:Y:S01]  /*4bf0*/  F2FP.F16.F32.PACK_AB R28, RZ, R28 ;  /* 0x0000001cff1c723e */ /* 0x000fe200000000ff */
[----:B------:R-:W-:Y:S01]  /*4c00*/  @P2 STG.E.U16 desc[UR36][R8.64], R26 ;  /* 0x0000001a08002986 */ /* 0x000fe2000c101524 */
[----:B------:R-:W-:Y:S01]  /*4c10*/  F2FP.F16.F32.PACK_AB R29, RZ, R29 ;  /* 0x0000001dff1d723e */ /* 0x000fe200000000ff */
[-C--:B------:R-:W-:Y:S01]  /*4c20*/  FMUL R38, R38, R23.reuse ;  /* 0x0000001726267220 */ /* 0x080fe20000400000 */
[----:B------:R-:W-:Y:S01]  /*4c30*/  ISETP.GT.AND P2, PT, R3, 0x8, P1 ;  /* 0x000000080300780c */ /* 0x000fe20000f44270 */
[----:B------:R-:W-:Y:S01]  /*4c40*/  @P4 STG.E.U16 desc[UR36][R8.64+0x2], R27 ;  /* 0x0000021b08004986 */ /* 0x000fe2000c101524 */
[----:B------:R-:W-:Y:S01]  /*4c50*/  ISETP.GT.AND P1, PT, R4, 0x10, PT ;  /* 0x000000100400780c */ /* 0x000fe20003f24270 */
[-C--:B------:R-:W-:Y:S01]  /*4c60*/  FMUL R39, R39, R23.reuse ;  /* 0x0000001727277220 */ /* 0x080fe20000400000 */
[----:B------:R-:W-:Y:S01]  /*4c70*/  F2FP.F16.F32.PACK_AB R30, RZ, R30 ;  /* 0x0000001eff1e723e */ /* 0x000fe200000000ff */
[----:B------:R-:W-:Y:S01]  /*4c80*/  @P5 STG.E.U16 desc[UR36][R6.64+0x10], R28 ;  /* 0x0000101c06005986 */ /* 0x000fe2000c101524 */
[C---:B------:R-:W-:Y:S01]  /*4c90*/  ISETP.GT.AND P4, PT, R3.reuse, RZ, P1 ;  /* 0x000000ff0300720c */ /* 0x040fe20000f84270 */
[----:B------:R-:W-:Y:S01]  /*4ca0*/  FMUL R40, R40, R23 ;  /* 0x0000001728287220 */ /* 0x000fe20000400000 */
[----:B------:R-:W-:Y:S01]  /*4cb0*/  F2FP.F16.F32.PACK_AB R31, RZ, R31 ;  /* 0x0000001fff1f723e */ /* 0x000fe200000000ff */
[----:B------:R-:W-:Y:S01]  /*4cc0*/  @P3 STG.E.U16 desc[UR36][R6.64+0x12], R29 ;  /* 0x0000121d06003986 */ /* 0x000fe2000c101524 */
[----:B------:R-:W-:Y:S01]  /*4cd0*/  ISETP.GT.AND P3, PT, R3, 0x8, P0 ;  /* 0x000000080300780c */ /* 0x000fe20000764270 */
[-C--:B------:R-:W-:Y:S01]  /*4ce0*/  FMUL R41, R41, R23.reuse ;  /* 0x0000001729297220 */ /* 0x080fe20000400000 */
[----:B------:R-:W-:Y:S01]  /*4cf0*/  ISETP.GT.AND P0, PT, R4, 0x11, PT ;  /* 0x000000110400780c */ /* 0x000fe20003f04270 */
[----:B------:R-:W-:Y:S01]  /*4d00*/  @P2 STG.E.U16 desc[UR36][R8.64+0x10], R30 ;  /* 0x0000101e08002986 */ /* 0x000fe2000c101524 */
[----:B------:R-:W-:Y:S01]  /*4d10*/  F2FP.F16.F32.PACK_AB R32, RZ, R32 ;  /* 0x00000020ff20723e */ /* 0x000fe200000000ff */
[-C--:B------:R-:W-:Y:S01]  /*4d20*/  FMUL R42, R42, R23.reuse ;  /* 0x000000172a2a7220 */ /* 0x080fe20000400000 */
[----:B------:R-:W-:Y:S01]  /*4d30*/  ISETP.GT.AND P5, PT, R3, RZ, P0 ;  /* 0x000000ff0300720c */ /* 0x000fe200007a4270 */
[-C--:B------:R-:W-:Y:S01]  /*4d40*/  FMUL R43, R43, R23.reuse ;  /* 0x000000172b2b7220 */ /* 0x080fe20000400000 */
[----:B------:R-:W-:Y:S01]  /*4d50*/  ISETP.GT.AND P2, PT, R3, 0x8, P1 ;  /* 0x000000080300780c */ /* 0x000fe20000f44270 */
[-C--:B------:R-:W-:Y:S01]  /*4d60*/  FMUL R44, R44, R23.reuse ;  /* 0x000000172c2c7220 */ /* 0x080fe20000400000 */
[----:B------:R-:W-:Y:S01]  /*4d70*/  ISETP.GT.AND P1, PT, R4, 0x18, PT ;  /* 0x000000180400780c */ /* 0x000fe20003f24270 */
[----:B------:R-:W-:Y:S01]  /*4d80*/  FMUL R45, R45, R23 ;  /* 0x000000172d2d7220 */ /* 0x000fe20000400000 */
[----:B------:R-:W-:Y:S01]  /*4d90*/  F2FP.F16.F32.PACK_AB R33, RZ, R33 ;  /* 0x00000021ff21723e */ /* 0x000fe200000000ff */
[----:B------:R-:W-:Y:S01]  /*4da0*/  @P3 STG.E.U16 desc[UR36][R8.64+0x12], R31 ;  /* 0x0000121f08003986 */ /* 0x000fe2000c101524 */
[C---:B------:R-:W-:Y:S01]  /*4db0*/  ISETP.GT.AND P3, PT, R3.reuse, 0x8, P0 ;  /* 0x000000080300780c */ /* 0x040fe20000764270 */
[-C--:B------:R-:W-:Y:S01]  /*4dc0*/  FMUL R46, R46, R23.reuse ;  /* 0x000000172e2e7220 */ /* 0x080fe20000400000 */
[----:B------:R-:W-:Y:S01]  /*4dd0*/  ISETP.GT.AND P0, PT, R4, 0x19, PT ;  /* 0x000000190400780c */ /* 0x000fe20003f04270 */
[----:B------:R-:W-:Y:S01]  /*4de0*/  @P4 STG.E.U16 desc[UR36][R6.64+0x20], R32 ;  /* 0x0000202006004986 */ /* 0x000fe2000c101524 */
[----:B------:R-:W-:Y:S01]  /*4df0*/  ISETP.GT.AND P4, PT, R3, RZ, P1 ;  /* 0x000000ff0300720c */ /* 0x000fe20000f84270 */
[-C--:B------:R-:W-:Y:S01]  /*4e00*/  FMUL R47, R47, R23.reuse ;  /* 0x000000172f2f7220 */ /* 0x080fe20000400000 */
[----:B------:R-:W-:Y:S01]  /*4e10*/  F2FP.F16.F32.PACK_AB R34, RZ, R34 ;  /* 0x00000022ff22723e */ /* 0x000fe200000000ff */
[----:B------:R-:W-:Y:S01]  /*4e20*/  @P5 STG.E.U16 desc[UR36][R6.64+0x22], R33 ;  /* 0x0000222106005986 */ /* 0x000fe2000c101524 */
[----:B------:R-:W-:Y:S01]  /*4e30*/  ISETP.GT.AND P5, PT, R3, RZ, P0 ;  /* 0x000000ff0300720c */ /* 0x000fe200007a4270 */
[----:B------:R-:W-:Y:S01]  /*4e40*/  FMUL R48, R48, R23 ;  /* 0x0000001730307220 */ /* 0x000fe20000400000 */
[----:B------:R-:W-:Y:S01]  /*4e50*/  F2FP.F16.F32.PACK_AB R35, RZ, R35 ;  /* 0x00000023ff23723e */ /* 0x000fe200000000ff */
[----:B------:R-:W-:Y:S01]  /*4e60*/  @P2 STG.E.U16 desc[UR36][R8.64+0x20], R34 ;  /* 0x0000202208002986 */ /* 0x000fe2000c101524 */
[----:B------:R-:W-:Y:S01]  /*4e70*/  F2FP.F16.F32.PACK_AB R36, RZ, R36 ;  /* 0x00000024ff24723e */ /* 0x000fe200000000ff */
[-C--:B------:R-:W-:Y:S01]  /*4e80*/  FMUL R49, R49, R23.reuse ;  /* 0x0000001731317220 */ /* 0x080fe20000400000 */
[C---:B------:R-:W-:Y:S01]  /*4e90*/  ISETP.GT.AND P2, PT, R3.reuse, 0x8, P1 ;  /* 0x000000080300780c */ /* 0x040fe20000f44270 */
[----:B------:R-:W-:Y:S01]  /*4ea0*/  @P3 STG.E.U16 desc[UR36][R8.64+0x22], R35 ;  /* 0x0000222308003986 */ /* 0x000fe2000c101524 */
[----:B------:R-:W-:Y:S01]  /*4eb0*/  ISETP.GT.AND P1, PT, R4, 0x20, PT ;  /* 0x000000200400780c */ /* 0x000fe20003f24270 */
[----:B------:R-:W-:Y:S01]  /*4ec0*/  FMUL R50, R50, R23 ;  /* 0x0000001732327220 */ /* 0x000fe20000400000 */
[----:B------:R-:W-:Y:S01]  /*4ed0*/  F2FP.F16.F32.PACK_AB R37, RZ, R37 ;  /* 0x00000025ff25723e */ /* 0x000fe200000000ff */
[----:B------:R-:W-:Y:S01]  /*4ee0*/  @P4 STG.E.U16 desc[UR36][R6.64+0x30], R36 ;  /* 0x0000302406004986 */ /* 0x000fe2000c101524 */
[----:B------:R-:W-:Y:S01]  /*4ef0*/  ISETP.GT.AND P3, PT, R3, 0x8, P0 ;  /* 0x000000080300780c */ /* 0x000fe20000764270 */
[-C--:B------:R-:W-:Y:S01]  /*4f00*/  FMUL R51, R51, R23.reuse ;  /* 0x0000001733337220 */ /* 0x080fe20000400000 */
[----:B------:R-:W-:Y:S01]  /*4f10*/  ISETP.GT.AND P0, PT, R4, 0x21, PT ;  /* 0x000000210400780c */ /* 0x000fe20003f04270 */
[----:B------:R-:W-:Y:S01]  /*4f20*/  @P5 STG.E.U16 desc[UR36][R6.64+0x32], R37 ;  /* 0x0000322506005986 */ /* 0x000fe2000c101524 */
[----:B------:R-:W-:Y:S01]  /*4f30*/  ISETP.GT.AND P4, PT, R3, RZ, P1 ;  /* 0x000000ff0300720c */ /* 0x000fe20000f84270 */
[-C--:B------:R-:W-:Y:S01]  /*4f40*/  FMUL R52, R52, R23.reuse ;  /* 0x0000001734347220 */ /* 0x080fe20000400000 */
[----:B------:R-:W-:Y:S01]  /*4f50*/  F2FP.F16.F32.PACK_AB R38, RZ, R38 ;  /* 0x00000026ff26723e */ /* 0x000fe200000000ff */
[-C--:B------:R-:W-:Y:S01]  /*4f60*/  FMUL R53, R53, R23.reuse ;  /* 0x0000001735357220 */ /* 0x080fe20000400000 */
        /* <DEDUP_REMOVED lines=113> */
[----:B------:R-:W-:Y:S01]  /*5680*/  FMUL R87, R87, R23 ;  /* 0x0000001757577220 */ /* 0x000fe20000400000 */
[----:B------:R-:W-:Y:S01]  /*5690*/  ISETP.GT.AND P0, PT, R4, 0x51, PT ;  /* 0x000000510400780c */ /* 0x000fe20003f04270 */
[----:B------:R-:W-:Y:S01]  /*56a0*/  @P5 STG.E.U16 desc[UR36][R6.64+0x92], R61 ;  /* 0x0000923d06005986 */ /* 0x000fe2000c101524 */
[----:B------:R-:W-:-:S02]  /*56b0*/  ISETP.GT.AND P4, PT, R3, RZ, P1 ;  /* 0x000000ff0300720c */ /* 0x000fc40000f84270 */
[----:B------:R-:W-:Y:S02]  /*56c0*/  F2FP.F16.F32.PACK_AB R62, RZ, R62 ;  /* 0x0000003eff3e723e */ /* 0x000fe400000000ff */
[C---:B------:R-:W-:Y:S02]  /*56d0*/  ISETP.GT.AND P5, PT, R3.reuse, RZ, P0 ;  /* 0x000000ff0300720c */ /* 0x040fe400007a4270 */
[----:B------:R-:W-:Y:S01]  /*56e0*/  F2FP.F16.F32.PACK_AB R63, RZ, R63 ;  /* 0x0000003fff3f723e */ /* 0x000fe200000000ff */
[----:B------:R-:W-:Y:S01]  /*56f0*/  @P2 STG.E.U16 desc[UR36][R8.64+0x90], R62 ;  /* 0x0000903e08002986 */ /* 0x000fe2000c101524 */
[----:B------:R-:W-:Y:S02]  /*5700*/  F2FP.F16.F32.PACK_AB R64, RZ, R64 ;  /* 0x00000040ff40723e */ /* 0x000fe400000000ff */
[----:B------:R-:W-:Y:S01]  /*5710*/  ISETP.GT.AND P2, PT, R3, 0x8, P1 ;  /* 0x000000080300780c */ /* 0x000fe20000f44270 */
[----:B------:R-:W-:Y:S01]  /*5720*/  @P3 STG.E.U16 desc[UR36][R8.64+0x92], R63 ;  /* 0x0000923f08003986 */ /* 0x000fe2000c101524 */
[----:B------:R-:W-:-:S02]  /*5730*/  ISETP.GT.AND P1, PT, R4, 0x58, PT ;  /* 0x000000580400780c */ /* 0x000fc40003f24270 */
[----:B------:R-:W-:Y:S01]  /*5740*/  F2FP.F16.F32.PACK_AB R65, RZ, R65 ;  /* 0x00000041ff41723e */ /* 0x000fe200000000ff */
[----:B------:R-:W-:Y:S01]  /*5750*/  @P4 STG.E.U16 desc[UR36][R6.64+0xa0], R64 ;  /* 0x0000a04006004986 */ /* 0x000fe2000c101524 */
[C---:B------:R-:W-:Y:S02]  /*5760*/  ISETP.GT.AND P3, PT, R3.reuse, 0x8, P0 ;  /* 0x000000080300780c */ /* 0x040fe40000764270 */
[----:B------:R-:W-:Y:S01]  /*5770*/  ISETP.GT.AND P0, PT, R4, 0x59, PT ;  /* 0x000000590400780c */ /* 0x000fe20003f04270 */
[----:B------:R-:W-:Y:S01]  /*5780*/  @P5 STG.E.U16 desc[UR36][R6.64+0xa2], R65 ;  /* 0x0000a24106005986 */ /* 0x000fe2000c101524 */
[C---:B------:R-:W-:Y:S02]  /*5790*/  ISETP.GT.AND P4, PT, R3.reuse, RZ, P1 ;  /* 0x000000ff0300720c */ /* 0x040fe40000f84270 */
[----:B------:R-:W-:Y:S02]  /*57a0*/  F2FP.F16.F32.PACK_AB R66, RZ, R66 ;  /* 0x00000042ff42723e */ /* 0x000fe400000000ff */
[----:B------:R-:W-:-:S02]  /*57b0*/  ISETP.GT.AND P5, PT, R3, RZ, P0 ;  /* 0x000000ff0300720c */ /* 0x000fc400007a4270 */
[----:B------:R-:W-:Y:S01]  /*57c0*/  F2FP.F16.F32.PACK_AB R67, RZ, R67 ;  /* 0x00000043ff43723e */ /* 0x000fe200000000ff */
[----:B------:R-:W-:Y:S01]  /*57d0*/  @P2 STG.E.U16 desc[UR36][R8.64+0xa0], R66 ;  /* 0x0000a04208002986 */ /* 0x000fe2000c101524 */
[----:B------:R-:W-:Y:S02]  /*57e0*/  F2FP.F16.F32.PACK_AB R68, RZ, R68 ;  /* 0x00000044ff44723e */ /* 0x000fe400000000ff */
[C---:B------:R-:W-:Y:S01]  /*57f0*/  ISETP.GT.AND P2, PT, R3.reuse, 0x8, P1 ;  /* 0x000000080300780c */ /* 0x040fe20000f44270 */
[----:B------:R-:W-:Y:S01]  /*5800*/  @P3 STG.E.U16 desc[UR36][R8.64+0xa2], R67 ;  /* 0x0000a24308003986 */ /* 0x000fe2000c101524 */
[----:B------:R-:W-:Y:S02]  /*5810*/  ISETP.GT.AND P1, PT, R4, 0x60, PT ;  /* 0x000000600400780c */ /* 0x000fe40003f24270 */
[----:B------:R-:W-:Y:S01]  /*5820*/  F2FP.F16.F32.PACK_AB R69, RZ, R69 ;  /* 0x00000045ff45723e */ /* 0x000fe200000000ff */
[----:B------:R-:W-:Y:S01]  /*5830*/  @P4 STG.E.U16 desc[UR36][R6.64+0xb0], R68 ;  /* 0x0000b04406004986 */ /* 0x000fe2000c101524 */
[----:B------:R-:W-:-:S02]  /*5840*/  ISETP.GT.AND P3, PT, R3, 0x8, P0 ;  /* 0x000000080300780c */ /* 0x000fc40000764270 */
[----:B------:R-:W-:Y:S01]  /*5850*/  ISETP.GT.AND P0, PT, R4, 0x61, PT ;  /* 0x000000610400780c */ /* 0x000fe20003f04270 */
[----:B------:R-:W-:Y:S01]  /*5860*/  @P5 STG.E.U16 desc[UR36][R6.64+0xb2], R69 ;  /* 0x0000b24506005986 */ /* 0x000fe2000c101524 */
[C---:B------:R-:W-:Y:S02]  /*5870*/  ISETP.GT.AND P4, PT, R3.reuse, RZ, P1 ;  /* 0x000000ff0300720c */ /* 0x040fe40000f84270 */
[----:B------:R-:W-:Y:S02]  /*5880*/  ISETP.GT.AND P5, PT, R3, RZ, P0 ;  /* 0x000000ff0300720c */ /* 0x000fe400007a4270 */
[----:B------:R-:W-:Y:S02]  /*5890*/  F2FP.F16.F32.PACK_AB R70, RZ, R70 ;  /* 0x00000046ff46723e */ /* 0x000fe400000000ff */
[----:B------:R-:W-:Y:S02]  /*58a0*/  F2FP.F16.F32.PACK_AB R71, RZ, R71 ;  /* 0x00000047ff47723e */ /* 0x000fe400000000ff */
[----:B------:R-:W-:Y:S01]  /*58b0*/  F2FP.F16.F32.PACK_AB R72, RZ, R72 ;  /* 0x00000048ff48723e */ /* 0x000fe200000000ff */
[----:B------:R-:W-:Y:S01]  /*58c0*/  @P2 STG.E.U16 desc[UR36][R8.64+0xb0], R70 ;  /* 0x0000b04608002986 */ /* 0x000fe2000c101524 */
[----:B------:R-:W-:-:S02]  /*58d0*/  F2FP.F16.F32.PACK_AB R73, RZ, R73 ;  /* 0x00000049ff49723e */ /* 0x000fc400000000ff */
[C---:B------:R-:W-:Y:S01]  /*58e0*/  ISETP.GT.AND P1, PT, R3.reuse, 0x8, P1 ;  /* 0x000000080300780c */ /* 0x040fe20000f24270 */
[----:B------:R-:W-:Y:S01]  /*58f0*/  @P3 STG.E.U16 desc[UR36][R8.64+0xb2], R71 ;  /* 0x0000b24708003986 */ /* 0x000fe2000c101524 */
[C---:B------:R-:W-:Y:S02]  /*5900*/  ISETP.GT.AND P2, PT, R3.reuse, 0x8, P0 ;  /* 0x000000080300780c */ /* 0x040fe40000744270 */
[C---:B------:R-:W-:Y:S01]  /*5910*/  ISETP.GT.AND P0, PT, R4.reuse, 0x69, PT ;  /* 0x000000690400780c */ /* 0x040fe20003f04270 */
[----:B------:R-:W-:Y:S01]  /*5920*/  @P4 STG.E.U16 desc[UR36][R6.64+0xc0], R72 ;  /* 0x0000c04806004986 */ /* 0x000fe2000c101524 */
[----:B------:R-:W-:Y:S02]  /*5930*/  ISETP.GT.AND P4, PT, R4, 0x68, PT ;  /* 0x000000680400780c */ /* 0x000fe40003f84270 */
[----:B------:R-:W-:Y:S01]  /*5940*/  F2FP.F16.F32.PACK_AB R74, RZ, R74 ;  /* 0x0000004aff4a723e */ /* 0x000fe200000000ff */
[----:B------:R-:W-:Y:S01]  /*5950*/  @P5 STG.E.U16 desc[UR36][R6.64+0xc2], R73 ;  /* 0x0000c24906005986 */ /* 0x000fe2000c101524 */
[----:B------:R-:W-:-:S02]  /*5960*/  ISETP.GT.AND P5, PT, R3, RZ, P4 ;  /* 0x000000ff0300720c */ /* 0x000fc400027a4270 */
[C---:B------:R-:W-:Y:S01]  /*5970*/  ISETP.GT.AND P3, PT, R3.reuse, RZ, P0 ;  /* 0x000000ff0300720c */ /* 0x040fe20000764270 */
[----:B------:R-:W-:Y:S01]  /*5980*/  @P1 STG.E.U16 desc[UR36][R8.64+0xc0], R74 ;  /* 0x0000c04a08001986 */ /* 0x000fe2000c101524 */
[----:B------:R-:W-:Y:S02]  /*5990*/  F2FP.F16.F32.PACK_AB R75, RZ, R75 ;  /* 0x0000004bff4b723e */ /* 0x000fe400000000ff */
[----:B------:R-:W-:Y:S02]  /*59a0*/  F2FP.F16.F32.PACK_AB R76, RZ, R76 ;  /* 0x0000004cff4c723e */ /* 0x000fe400000000ff */
[C---:B------:R-:W-:Y:S01]  /*59b0*/  ISETP.GT.AND P4, PT, R3.reuse, 0x8, P4 ;  /* 0x000000080300780c */ /* 0x040fe20002784270 */
[----:B------:R-:W-:Y:S01]  /*59c0*/  @P2 STG.E.U16 desc[UR36][R8.64+0xc2], R75 ;  /* 0x0000c24b08002986 */ /* 0x000fe2000c101524 */
[----:B------:R-:W-:Y:S02]  /*59d0*/  F2FP.F16.F32.PACK_AB R77, RZ, R77 ;  /* 0x0000004dff4d723e */ /* 0x000fe400000000ff */
[----:B------:R-:W-:Y:S01]  /*59e0*/  ISETP.GT.AND P2, PT, R4, 0x71, PT ;  /* 0x000000710400780c */ /* 0x000fe20003f44270 */
[----:B------:R-:W-:Y:S01]  /*59f0*/  @P5 STG.E.U16 desc[UR36][R6.64+0xd0], R76 ;  /* 0x0000d04c06005986 */ /* 0x000fe2000c101524 */
[----:B------:R-:W-:-:S02]  /*5a00*/  ISETP.GT.AND P5, PT, R3, 0x8, P0 ;  /* 0x000000080300780c */ /* 0x000fc400007a4270 */
[C---:B------:R-:W-:Y:S01]  /*5a10*/  ISETP.GT.AND P1, PT, R4.reuse, 0x78, PT ;  /* 0x000000780400780c */ /* 0x040fe20003f24270 */
[----:B------:R-:W-:Y:S01]  /*5a20*/  @P3 STG.E.U16 desc[UR36][R6.64+0xd2], R77 ;  /* 0x0000d24d06003986 */ /* 0x000fe2000c101524 */
[C---:B------:R-:W-:Y:S02]  /*5a30*/  ISETP.GT.AND P3, PT, R4.reuse, 0x70, PT ;  /* 0x000000700400780c */ /* 0x040fe40003f64270 */
[----:B------:R-:W-:Y:S01]  /*5a40*/  ISETP.GT.AND P0, PT, R4, 0x79, PT ;  /* 0x000000790400780c */ /* 0x000fe20003f04270 */
[----:B------:R-:W-:Y:S01]  /*5a50*/  @P4 IMAD.MOV.U32 R4, RZ, RZ, R8 ;  /* 0x000000ffff044224 */ /* 0x000fe200078e0008 */
[----:B------:R-:W-:Y:S01]  /*5a60*/  F2FP.F16.F32.PACK_AB R78, RZ, R78 ;  /* 0x0000004eff4e723e */ /* 0x000fe200000000ff */
[----:B------:R-:W-:Y:S01]  /*5a70*/  @P4 IMAD.MOV.U32 R5, RZ, RZ, R9 ;  /* 0x000000ffff054224 */ /* 0x000fe200078e0009 */
[----:B------:R-:W-:Y:S02]  /*5a80*/  F2FP.F16.F32.PACK_AB R79, RZ, R79 ;  /* 0x0000004fff4f723e */ /* 0x000fe400000000ff */
[----:B------:R-:W-:-:S02]  /*5a90*/  F2FP.F16.F32.PACK_AB R80, RZ, R80 ;  /* 0x00000050ff50723e */ /* 0x000fc400000000ff */
[----:B------:R0:W-:Y:S01]  /*5aa0*/  @P4 STG.E.U16 desc[UR36][R4.64+0xd0], R78 ;  /* 0x0000d04e04004986 */ /* 0x0001e2000c101524 */
[C---:B------:R-:W-:Y:S02]  /*5ab0*/  ISETP.GT.AND P4, PT, R3.reuse, RZ, P2 ;  /* 0x000000ff0300720c */ /* 0x040fe40001784270 */
[----:B------:R-:W-:Y:S02]  /*5ac0*/  F2FP.F16.F32.PACK_AB R81, RZ, R81 ;  /* 0x00000051ff51723e */ /* 0x000fe400000000ff */
[----:B------:R-:W-:Y:S02]  /*5ad0*/  ISETP.GT.AND P2, PT, R3, 0x8, P2 ;  /* 0x000000080300780c */ /* 0x000fe40001744270 */
[----:B------:R-:W-:Y:S02]  /*5ae0*/  F2FP.F16.F32.PACK_AB R82, RZ, R82 ;  /* 0x00000052ff52723e */ /* 0x000fe400000000ff */
[----:B------:R-:W-:Y:S02]  /*5af0*/  F2FP.F16.F32.PACK_AB R83, RZ, R83 ;  /* 0x00000053ff53723e */ /* 0x000fe400000000ff */
[----:B------:R-:W-:Y:S01]  /*5b00*/  F2FP.F16.F32.PACK_AB R84, RZ, R84 ;  /* 0x00000054ff54723e */ /* 0x000fe200000000ff */
[----:B0-----:R-:W-:Y:S01]  /*5b10*/  @P5 IMAD.MOV.U32 R4, RZ, RZ, R8 ;  /* 0x000000ffff045224 */ /* 0x001fe200078e0008 */
[----:B------:R-:W-:Y:S01]  /*5b20*/  F2FP.F16.F32.PACK_AB R85, RZ, R85 ;  /* 0x00000055ff55723e */ /* 0x000fe200000000ff */
[----:B------:R-:W-:Y:S01]  /*5b30*/  @P5 IMAD.MOV.U32 R5, RZ, RZ, R9 ;  /* 0x000000ffff055224 */ /* 0x000fe200078e0009 */
[----:B------:R-:W-:-:S02]  /*5b40*/  F2FP.F16.F32.PACK_AB R86, RZ, R86 ;  /* 0x00000056ff56723e */ /* 0x000fc400000000ff */
[----:B------:R-:W-:Y:S02]  /*5b50*/  F2FP.F16.F32.PACK_AB R87, RZ, R87 ;  /* 0x00000057ff57723e */ /* 0x000fe400000000ff */
[----:B------:R0:W-:Y:S01]  /*5b60*/  @P5 STG.E.U16 desc[UR36][R4.64+0xd2], R79 ;  /* 0x0000d24f04005986 */ /* 0x0001e2000c101524 */
[C---:B------:R-:W-:Y:S02]  /*5b70*/  ISETP.GT.AND P5, PT, R3.reuse, RZ, P3 ;  /* 0x000000ff0300720c */ /* 0x040fe40001fa4270 */
[----:B------:R-:W-:-:S11]  /*5b80*/  ISETP.GT.AND P3, PT, R3, 0x8, P3 ;  /* 0x000000080300780c */ /* 0x000fd60001f64270 */
[----:B0-----:R-:W-:Y:S02]  /*5b90*/  @P5 IMAD.MOV.U32 R4, RZ, RZ, R6 ;  /* 0x000000ffff045224 */ /* 0x001fe400078e0006 */
[----:B------:R-:W-:-:S05]  /*5ba0*/  @P5 IMAD.MOV.U32 R5, RZ, RZ, R7 ;  /* 0x000000ffff055224 */ /* 0x000fca00078e0007 */
[----:B------:R0:W-:Y:S01]  /*5bb0*/  @P5 STG.E.U16 desc[UR36][R4.64+0xe0], R80 ;  /* 0x0000e05004005986 */ /* 0x0001e2000c101524 */
[C---:B------:R-:W-:Y:S02]  /*5bc0*/  ISETP.GT.AND P5, PT, R3.reuse, RZ, P0 ;  /* 0x000000ff0300720c */ /* 0x040fe400007a4270 */
[----:B------:R-:W-:Y:S01]  /*5bd0*/  ISETP.GT.AND P0, PT, R3, 0x8, P0 ;  /* 0x000000080300780c */ /* 0x000fe20000704270 */
[----:B0-----:R-:W-:Y:S02]  /*5be0*/  @P4 IMAD.MOV.U32 R4, RZ, RZ, R6 ;  /* 0x000000ffff044224 */ /* 0x001fe400078e0006 */
[----:B------:R-:W-:-:S05]  /*5bf0*/  @P4 IMAD.MOV.U32 R5, RZ, RZ, R7 ;  /* 0x000000ffff054224 */ /* 0x000fca00078e0007 */
[----:B------:R0:W-:Y:S01]  /*5c00*/  @P4 STG.E.U16 desc[UR36][R4.64+0xe2], R81 ;  /* 0x0000e25104004986 */ /* 0x0001e2000c101524 */
[C---:B------:R-:W-:Y:S02]  /*5c10*/  ISETP.GT.AND P4, PT, R3.reuse, RZ, P1 ;  /* 0x000000ff0300720c */ /* 0x040fe40000f84270 */
[----:B------:R-:W-:Y:S01]  /*5c20*/  ISETP.GT.AND P1, PT, R3, 0x8, P1 ;  /* 0x000000080300780c */ /* 0x000fe20000f24270 */
[----:B0-----:R-:W-:Y:S02]  /*5c30*/  @P3 IMAD.MOV.U32 R4, RZ, RZ, R8 ;  /* 0x000000ffff043224 */ /* 0x001fe400078e0008 */
[----:B------:R-:W-:-:S05]  /*5c40*/  @P3 IMAD.MOV.U32 R5, RZ, RZ, R9 ;  /* 0x000000ffff053224 */ /* 0x000fca00078e0009 */
[----:B------:R0:W-:Y:S02]  /*5c50*/  @P3 STG.E.U16 desc[UR36][R4.64+0xe0], R82 ;  /* 0x0000e05204003986 */ /* 0x0001e4000c101524 */
[----:B0-----:R-:W-:Y:S02]  /*5c60*/  @P2 IMAD.MOV.U32 R4, RZ, RZ, R8 ;  /* 0x000000ffff042224 */ /* 0x001fe400078e0008 */
[----:B------:R-:W-:-:S05]  /*5c70*/  @P2 IMAD.MOV.U32 R5, RZ, RZ, R9 ;  /* 0x000000ffff052224 */ /* 0x000fca00078e0009 */
[----:B------:R0:W-:Y:S02]  /*5c80*/  @P2 STG.E.U16 desc[UR36][R4.64+0xe2], R83 ;  /* 0x0000e25304002986 */ /* 0x0001e4000c101524 */
[----:B0-----:R-:W-:Y:S02]  /*5c90*/  @P4 IMAD.MOV.U32 R4, RZ, RZ, R6 ;  /* 0x000000ffff044224 */ /* 0x001fe400078e0006 */
[----:B------:R-:W-:-:S05]  /*5ca0*/  @P4 IMAD.MOV.U32 R5, RZ, RZ, R7 ;  /* 0x000000ffff054224 */ /* 0x000fca00078e0007 */
[----:B------:R0:W-:Y:S04]  /*5cb0*/  @P4 STG.E.U16 desc[UR36][R4.64+0xf0], R84 ;  /* 0x0000f05404004986 */ /* 0x0001e8000c101524 */
[----:B------:R1:W-:Y:S01]  /*5cc0*/  @P5 STG.E.U16 desc[UR36][R6.64+0xf2], R85 ;  /* 0x0000f25506005986 */ /* 0x0003e2000c101524 */
[----:B0-----:R-:W-:Y:S02]  /*5cd0*/  @P1 IMAD.MOV.U32 R4, RZ, RZ, R8 ;  /* 0x000000ffff041224 */ /* 0x001fe400078e0008 */
[----:B------:R-:W-:-:S05]  /*5ce0*/  @P1 IMAD.MOV.U32 R5, RZ, RZ, R9 ;  /* 0x000000ffff051224 */ /* 0x000fca00078e0009 */
[----:B------:R1:W-:Y:S04]  /*5cf0*/  @P1 STG.E.U16 desc[UR36][R4.64+0xf0], R86 ;  /* 0x0000f05604001986 */ /* 0x0003e8000c101524 */
[----:B------:R1:W-:Y:S02]  /*5d00*/  @P0 STG.E.U16 desc[UR36][R8.64+0xf2], R87 ;  /* 0x0000f25708000986 */ /* 0x0003e4000c101524 */
.L_x_155:
[----:B------:R-:W-:Y:S05]  /*5d10*/  BSYNC B0 ;  /* 0x0000000000007941 */ /* 0x000fea0003800000 */
.L_x_29:
[----:B------:R-:W-:Y:S01]  /*5d20*/  ULDC UR4, c[0x0][0xc] ;  /* 0x0000030000047ab9 */ /* 0x000fe20000000800 */
[----:B------:R-:W-:Y:S01]  /*5d30*/  ULDC UR5, c[0x0][0x10] ;  /* 0x0000040000057ab9 */ /* 0x000fe20000000800 */
[----:B------:R-:W0:Y:S01]  /*5d40*/  LDC R3, c[0x0][0x14] ;  /* 0x00000500ff037b82 */ /* 0x000e220000000800 */
[----:B------:R-:W-:Y:S01]  /*5d50*/  UIMAD.WIDE.U32 UR4, UR4, UR5, URZ ;  /* 0x00000005040472a5 */ /* 0x000fe2000f8e003f */
[----:B------:R-:W-:Y:S02]  /*5d60*/  IMAD.MOV.U32 R92, RZ, RZ, -0x1 ;  /* 0xffffffffff5c7424 */ /* 0x000fe400078e00ff */
[----:B------:R-:W-:-:S03]  /*5d70*/  IMAD.MOV.U32 R89, RZ, RZ, -0x1 ;  /* 0xffffffffff597424 */ /* 0x000fc600078e00ff */
[----:B0-----:R-:W-:-:S04]  /*5d80*/  IMAD.WIDE.U32 R16, R3, UR4, R16 ;  /* 0x0000000403107c25 */ /* 0x001fc8000f8e0010 */
[----:B------:R-:W-:Y:S01]  /*5d90*/  IMAD R3, R3, UR5, RZ ;  /* 0x0000000503037c24 */ /* 0x000fe2000f8e02ff */
[----:B------:R-:W-:Y:S02]  /*5da0*/  ULDC.64 UR4, c[0x0][0x650] ;  /* 0x0001940000047ab9 */ /* 0x000fe40000000a00 */
[----:B------:R-:W-:Y:S01]  /*5db0*/  ISETP.GE.U32.AND P0, PT, R16, UR4, PT ;  /* 0x0000000410007c0c */ /* 0x000fe2000bf06070 */
[--C-:B------:R-:W-:Y:S01]  /*5dc0*/  IMAD.IADD R17, R17, 0x1, R3.reuse ;  /* 0x0000000111117824 */ /* 0x100fe200078e0203 */
[----:B------:R-:W-:-:S04]  /*5dd0*/  PRMT R3, RZ, 0x7610, R3 ;  /* 0x00007610ff037816 */ /* 0x000fc80000000003 */
[----:B------:R-:W-:-:S13]  /*5de0*/  ISETP.GE.U32.AND.EX P0, PT, R17, UR5, PT, P0 ;  /* 0x0000000511007c0c */ /* 0x000fda000bf06100 */
[----:B------:R-:W-:Y:S05]  /*5df0*/  @P0 BRA `(.L_x_156) ;  /* 0x0000000400640947 */ /* 0x000fea0003800000 */
[----:B---3--:R-:W0:Y:S01]  /*5e00*/  S2R R12, SR_CTAID.X ;  /* 0x00000000000c7919 */ /* 0x008e220000002500 */
[----:B------:R-:W3:Y:S01]  /*5e10*/  LDC.64 R10, c[0x0][0x628] ;  /* 0x00018a00ff0a7b82 */ /* 0x000ee20000000a00 */
[----:B------:R-:W-:Y:S01]  /*5e20*/  ULDC UR4, c[0x0][0x150] ;  /* 0x0000540000047ab9 */ /* 0x000fe20000000800 */
[----:B-12-4-:R-:W-:Y:S01]  /*5e30*/  IMAD.MOV.U32 R8, RZ, RZ, R16 ;  /* 0x000000ffff087224 */ /* 0x016fe200078e0010 */
[----:B-----5:R-:W1:Y:S01]  /*5e40*/  S2R R24, SR_CTAID.Y ;  /* 0x0000000000187919 */ /* 0x020e620000002600 */
[----:B------:R-:W-:-:S04]  /*5e50*/  IMAD.MOV.U32 R9, RZ, RZ, R17 ;  /* 0x000000ffff097224 */ /* 0x000fc800078e0011 */
[----:B------:R-:W2:Y:S08]  /*5e60*/  LDC R21, c[0x0][0x144] ;  /* 0x00005100ff157b82 */ /* 0x000eb00000000800 */
[----:B------:R-:W4:Y:S08]  /*5e70*/  LDC R0, c[0x0][0x630] ;  /* 0x00018c00ff007b82 */ /* 0x000f300000000800 */
[----:B------:R-:W1:Y:S01]  /*5e80*/  LDC.64 R14, c[0x0][0x620] ;  /* 0x00018800ff0e7b82 */ /* 0x000e620000000a00 */
[----:B---3--:R-:W-:-:S04]  /*5e90*/  ISETP.NE.U32.AND P0, PT, R10, RZ, PT ;  /* 0x000000ff0a00720c */ /* 0x008fc80003f05070 */
[----:B------:R-:W-:Y:S02]  /*5ea0*/  ISETP.NE.AND.EX P0, PT, R11, RZ, PT, P0 ;  /* 0x000000ff0b00720c */ /* 0x000fe40003f05300 */
[----:B0-----:R-:W-:-:S05]  /*5eb0*/  I2FP.F32.U32 R3, R12 ;  /* 0x0000000c00037245 */ /* 0x001fca0000201000 */
[----:B------:R-:W-:-:S04]  /*5ec0*/  FMUL R3, R3, UR4 ;  /* 0x0000000403037c20 */ /* 0x000fc80008400000 */
[----:B------:R0:W3:Y:S02]  /*5ed0*/  F2I.U32.TRUNC.NTZ R20, R3 ;  /* 0x0000000300147305 */ /* 0x0000e4000020f000 */
[----:B--2-4-:R-:W-:Y:S05]  /*5ee0*/  @!P0 BRA `(.L_x_157) ;  /* 0x0000000000288947 */ /* 0x014fea0003800000 */
[----:B0-----:R-:W0:Y:S02]  /*5ef0*/  LDC R3, c[0x0][0x634] ;  /* 0x00018d00ff037b82 */ /* 0x001e240000000800 */
        /* <DEDUP_REMOVED lines=9> */
.L_x_157:
[----:B------:R-:W2:Y:S01]  /*5f90*/  LDC.64 R28, c[0x0][0x640] ;  /* 0x00019000ff1c7b82 */ /* 0x000ea20000000a00 */
[-CC-:B------:R-:W-:Y:S01]  /*5fa0*/  SHF.R.U64 R89, R8, R0.reuse, R9.reuse ;  /* 0x0000000008597219 */ /* 0x180fe20000001209 */
[----:B---3--:R-:W-:Y:S01]  /*5fb0*/  IMAD.MOV R20, RZ, RZ, -R20 ;  /* 0x000000ffff147224 */ /* 0x008fe200078e0a14 */
[----:B------:R-:W-:Y:S01]  /*5fc0*/  SHF.R.U32.HI R0, RZ, R0, R9 ;  /* 0x00000000ff007219 */ /* 0x000fe20000011609 */
[----:B------:R-:W-:Y:S01]  /*5fd0*/  ULDC UR4, c[0x0][0x154] ;  /* 0x0000550000047ab9 */ /* 0x000fe20000000800 */
[----:B0-----:R-:W-:Y:S01]  /*5fe0*/  IADD3 R3, P0, RZ, -R89, RZ ;  /* 0x80000059ff037210 */ /* 0x001fe20007f1e0ff */
[----:B------:R-:W-:Y:S02]  /*5ff0*/  IMAD R21, R21, R20, R12 ;  /* 0x0000001415157224 */ /* 0x000fe400078e020c */
[----:B------:R-:W0:Y:S01]  /*6000*/  LDC R6, c[0x0][0x618] ;  /* 0x00018600ff067b82 */ /* 0x000e220000000800 */
[----:B------:R-:W-:Y:S02]  /*6010*/  IMAD.MOV.U32 R7, RZ, RZ, 0x1 ;  /* 0x00000001ff077424 */ /* 0x000fe400078e00ff */
[----:B------:R-:W-:-:S04]  /*6020*/  IMAD.X R5, RZ, RZ, ~R0, P0 ;  /* 0x000000ffff057224 */ /* 0x000fc800000e0e00 */
[-C--:B-1----:R-:W-:Y:S01]  /*6030*/  IMAD R0, R5, R14.reuse, RZ ;  /* 0x0000000e05007224 */ /* 0x082fe200078e02ff */
[----:B------:R-:W1:Y:S01]  /*6040*/  LDC R8, c[0x0][0x608] ;  /* 0x00018200ff087b82 */ /* 0x000e620000000800 */
[----:B------:R-:W-:-:S04]  /*6050*/  IMAD.WIDE.U32 R4, R3, R14, R16 ;  /* 0x0000000e03047225 */ /* 0x000fc800078e0010 */
[----:B------:R-:W-:Y:S01]  /*6060*/  IMAD R3, R3, R15, R0 ;  /* 0x0000000f03037224 */ /* 0x000fe200078e0200 */
[----:B------:R-:W-:Y:S02]  /*6070*/  I2FP.F32.U32 R0, R24 ;  /* 0x0000001800007245 */ /* 0x000fe40000201000 */
[----:B------:R-:W3:Y:S01]  /*6080*/  LDC R26, c[0x0][0x658] ;  /* 0x00019600ff1a7b82 */ /* 0x000ee20000000800 */
[----:B------:R-:W-:Y:S01]  /*6090*/  IMAD.IADD R3, R5, 0x1, R3 ;  /* 0x0000000105037824 */ /* 0x000fe200078e0203 */
[----:B--2---:R-:W-:Y:S01]  /*60a0*/  ISETP.NE.U32.AND P0, PT, R28, RZ, PT ;  /* 0x000000ff1c00720c */ /* 0x004fe20003f05070 */
[----:B------:R-:W-:Y:S01]  /*60b0*/  FMUL R0, R0, UR4 ;  /* 0x0000000400007c20 */ /* 0x000fe20008400000 */
[----:B------:R-:W-:Y:S02]  /*60c0*/  IMAD.MOV.U32 R5, RZ, RZ, -0x1 ;  /* 0xffffffffff057424 */ /* 0x000fe400078e00ff */
[----:B------:R-:W-:Y:S01]  /*60d0*/  ISETP.NE.AND.EX P0, PT, R29, RZ, PT, P0 ;  /* 0x000000ff1d00720c */ /* 0x000fe20003f05300 */
[----:B------:R2:W4:Y:S01]  /*60e0*/  F2I.U32.TRUNC.NTZ R13, R0 ;  /* 0x00000000000d7305 */ /* 0x000522000020f000 */
[----:B------:R-:W2:Y:S01]  /*60f0*/  LDC R15, c[0x0][0x148] ;  /* 0x00005200ff0f7b82 */ /* 0x000ea20000000800 */
[----:B0-----:R-:W-:-:S02]  /*6100*/  SHF.R.U64 R12, R4, R6, R3 ;  /* 0x00000006040c7219 */ /* 0x001fc40000001203 */
[----:B------:R-:W-:-:S05]  /*6110*/  SHF.R.U32.HI R3, RZ, R6, R3 ;  /* 0x00000006ff037219 */ /* 0x000fca0000011603 */
[----:B------:R-:W0:Y:S01]  /*6120*/  LDC R20, c[0x0][0x600] ;  /* 0x00018000ff147b82 */ /* 0x000e220000000800 */
[-CC-:B-1----:R-:W-:Y:S02]  /*6130*/  SHF.R.U64 R10, R12, R8.reuse, R3.reuse ;  /* 0x000000080c0a7219 */ /* 0x182fe40000001203 */
[----:B------:R-:W-:-:S05]  /*6140*/  SHF.R.U32.HI R3, RZ, R8, R3 ;  /* 0x00000008ff037219 */ /* 0x000fca0000011603 */
[----:B------:R-:W1:Y:S01]  /*6150*/  LDC R27, c[0x0][0x648] ;  /* 0x00019200ff1b7b82 */ /* 0x000e620000000800 */
[-C--:B---3--:R-:W-:Y:S02]  /*6160*/  SHF.L.U32 R4, R5, R26.reuse, RZ ;  /* 0x0000001a05047219 */ /* 0x088fe400000006ff */
[-CC-:B------:R-:W-:Y:S02]  /*6170*/  SHF.R.U64 R14, R10, R26.reuse, R3.reuse ;  /* 0x0000001a0a0e7219 */ /* 0x180fe40000001203 */
[----:B------:R-:W-:Y:S02]  /*6180*/  SHF.R.U32.HI R5, RZ, R26, R3 ;  /* 0x0000001aff057219 */ /* 0x000fe40000011603 */
[----:B------:R-:W-:Y:S01]  /*6190*/  LOP3.LUT R25, RZ, R4, RZ, 0x33, !PT ;  /* 0x00000004ff197212 */ /* 0x000fe200078e33ff */
[----:B------:R-:W3:Y:S01]  /*61a0*/  LDC R30, c[0x0][0x638] ;  /* 0x00018e00ff1e7b82 */ /* 0x000ee20000000800 */
[----:B------:R-:W-:Y:S01]  /*61b0*/  SHF.L.U32 R26, R7, R26, RZ ;  /* 0x0000001a071a7219 */ /* 0x000fe200000006ff */
[----:B------:R-:W-:-:S06]  /*61c0*/  IMAD.MOV.U32 R4, RZ, RZ, R14 ;  /* 0x000000ffff047224 */ /* 0x000fcc00078e000e */
[----:B------:R-:W0:Y:S01]  /*61d0*/  LDC R31, c[0x0][0x610] ;  /* 0x00018400ff1f7b82 */ /* 0x000e220000000800 */
[----:B----4-:R-:W-:Y:S05]  /*61e0*/  @!P0 BRA `(.L_x_158) ;  /* 0x0000000000288947 */ /* 0x010fea0003800000 */
[----:B------:R-:W4:Y:S02]  /*61f0*/  LDC R3, c[0x0][0x64c] ;  /* 0x00019300ff037b82 */ /* 0x000f240000000800 */
[----:B----4-:R-:W-:-:S05]  /*6200*/  IADD3 R3, P0, R14, R3, RZ ;  /* 0x000000030e037210 */ /* 0x010fca0007f1e0ff */
        /* <DEDUP_REMOVED lines=8> */
.L_x_158:
[----:B------:R-:W-:Y:S01]  /*6290*/  ISETP.NE.AND P0, PT, R2, 0x1, PT ;  /* 0x000000010200780c */ /* 0x000fe20003f05270 */
[----:B0-----:R-:W-:Y:S01]  /*62a0*/  VIADD R7, R20, 0xffffffff ;  /* 0xffffffff14077836 */ /* 0x001fe20000000000 */
[----:B-12---:R-:W-:Y:S01]  /*62b0*/  SHF.R.U64 R0, R4, R27, R5 ;  /* 0x0000001b04007219 */ /* 0x006fe20000001205 */
[----:B------:R-:W-:Y:S01]  /*62c0*/  IMAD.MOV R13, RZ, RZ, -R13 ;  /* 0x000000ffff0d7224 */ /* 0x000fe200078e0a0d */
[----:B------:R-:W-:Y:S01]  /*62d0*/  LOP3.LUT R5, R10, R25, RZ, 0xc0, !PT ;  /* 0x000000190a057212 */ /* 0x000fe200078ec0ff */
[----:B------:R-:W-:Y:S01]  /*62e0*/  IMAD.MOV.U32 R4, RZ, RZ, 0x1 ;  /* 0x00000001ff047424 */ /* 0x000fe200078e00ff */
[----:B------:R-:W-:Y:S01]  /*62f0*/  LOP3.LUT R12, R12, R7, RZ, 0xc0, !PT ;  /* 0x000000070c0c7212 */ /* 0x000fe200078ec0ff */
[----:B------:R-:W-:Y:S02]  /*6300*/  IMAD.MOV R3, RZ, RZ, -R0 ;  /* 0x000000ffff037224 */ /* 0x000fe400078e0a00 */
[----:B------:R-:W-:Y:S02]  /*6310*/  IMAD R0, R26, R0, R5 ;  /* 0x000000001a007224 */ /* 0x000fe400078e0205 */
[----:B---3--:R-:W-:-:S02]  /*6320*/  IMAD R3, R3, R30, R14 ;  /* 0x0000001e03037224 */ /* 0x008fc400078e020e */
[----:B------:R-:W-:Y:S02]  /*6330*/  @P0 IMAD R21, R15, R13, R24 ;  /* 0x0000000d0f150224 */ /* 0x000fe400078e0218 */
[----:B------:R-:W-:Y:S01]  /*6340*/  IMAD R5, R3, R20, R12 ;  /* 0x0000001403057224 */ /* 0x000fe200078e020c */
[----:B------:R-:W-:Y:S01]  /*6350*/  PRMT R3, R4, 0x7610, R3 ;  /* 0x0000761004037816 */ /* 0x000fe20000000003 */
[----:B------:R-:W-:-:S05]  /*6360*/  IMAD R0, R0, R31, R21 ;  /* 0x0000001f00007224 */ /* 0x000fca00078e0215 */
[----:B------:R-:W-:Y:S02]  /*6370*/  SEL R92, R5, R0, !P0 ;  /* 0x00000000055c7207 */ /* 0x000fe40004000000 */
[----:B------:R-:W-:-:S07]  /*6380*/  SEL R0, R0, R5, !P0 ;  /* 0x0000000500007207 */ /* 0x000fce0004000000 */
.L_x_156:
[----:B------:R-:W-:Y:S01]  /*6390*/  LOP3.LUT P0, RZ, R3, 0xff, RZ, 0xc0, !PT ;  /* 0x000000ff03ff7812 */ /* 0x000fe2000780c0ff */
[----:B------:R-:W-:-:S12]  /*63a0*/  IMAD.MOV.U32 R91, RZ, RZ, R0 ;  /* 0x000000ffff5b7224 */ /* 0x000fd800078e0000 */
[----:B------:R-:W-:Y:S05]  /*63b0*/  @P0 BRA `(.L_x_159) ;  /* 0xffffffac00380947 */ /* 0x000fea000383ffff */
[----:B------:R-:W-:Y:S05]  /*63c0*/  EXIT ;  /* 0x000000000000794d */ /* 0x000fea0003800000 */
.L_x_4:
[----:B0-----:R-:W-:Y:S01]  /*63d0*/  ULDC.64 UR4, c[0x0][0x650] ;  /* 0x0001940000047ab9 */ /* 0x001fe20000000a00 */
        /* <DEDUP_REMOVED lines=25> */
.L_x_161:
[--C-:B------:R-:W-:Y:S01]  /*6570*/  SHF.R.U64 R12, R10, R14, R11.reuse ;  /* 0x0000000e0a0c7219 */ /* 0x100fe2000000120b */
[----:B------:R-:W0:Y:S01]  /*6580*/  LDC R22, c[0x0][0x618] ;  /* 0x00018600ff167b82 */ /* 0x000e220000000800 */
[----:B------:R-:W-:Y:S01]  /*6590*/  I2FP.F32.U32 R6, R4 ;  /* 0x0000000400067245 */ /* 0x000fe20000201000 */
[----:B------:R-:W-:Y:S01]  /*65a0*/  ULDC UR4, c[0x0][0x150] ;  /* 0x0000540000047ab9 */ /* 0x000fe20000000800 */
[----:B------:R-:W-:Y:S02]  /*65b0*/  SHF.R.U32.HI R5, RZ, R14, R11 ;  /* 0x0000000eff057219 */ /* 0x000fe4000001160b */
[----:B------:R-:W-:Y:S01]  /*65c0*/  IADD3 R9, P0, RZ, -R12, RZ ;  /* 0x8000000cff097210 */ /* 0x000fe20007f1e0ff */
[----:B------:R-:W-:Y:S01]  /*65d0*/  FMUL R11, R6, UR4 ;  /* 0x00000004060b7c20 */ /* 0x000fe20008400000 */
[----:B------:R-:W-:Y:S01]  /*65e0*/  ULDC UR4, c[0x0][0x154] ;  /* 0x0000550000047ab9 */ /* 0x000fe20000000800 */
[----:B------:R-:W1:Y:S02]  /*65f0*/  LDC.64 R24, c[0x0][0x640] ;  /* 0x00019000ff187b82 */ /* 0x000e640000000a00 */
[----:B------:R-:W-:-:S02]  /*6600*/  IMAD.X R5, RZ, RZ, ~R5, P0 ;  /* 0x000000ffff057224 */ /* 0x000fc400000e0e05 */
[----:B------:R-:W2:Y:S01]  /*6610*/  F2I.U32.TRUNC.NTZ R11, R11 ;  /* 0x0000000b000b7305 */ /* 0x000ea2000020f000 */
[----:B------:R-:W-:-:S03]  /*6620*/  IMAD.WIDE.U32 R6, R9, R20, R16 ;  /* 0x0000001409067225 */ /* 0x000fc600078e0010 */
[----:B------:R-:W3:Y:S01]  /*6630*/  LDC R13, c[0x0][0x144] ;  /* 0x00005100ff0d7b82 */ /* 0x000ee20000000800 */
[----:B------:R-:W-:-:S04]  /*6640*/  IMAD R8, R5, R20, RZ ;  /* 0x0000001405087224 */ /* 0x000fc800078e02ff */
[----:B------:R-:W-:Y:S02]  /*6650*/  IMAD R5, R9, R21, R8 ;  /* 0x0000001509057224 */ /* 0x000fe400078e0208 */
[----:B------:R-:W-:Y:S01]  /*6660*/  IMAD.MOV.U32 R8, RZ, RZ, -0x1 ;  /* 0xffffffffff087424 */ /* 0x000fe200078e00ff */
[----:B------:R-:W4:Y:S01]  /*6670*/  LDC R14, c[0x0][0x608] ;  /* 0x00018200ff0e7b82 */ /* 0x000f220000000800 */
[----:B------:R-:W-:Y:S01]  /*6680*/  IMAD.IADD R5, R7, 0x1, R5 ;  /* 0x0000000107057824 */ /* 0x000fe200078e0205 */
[----:B------:R-:W-:-:S04]  /*6690*/  I2FP.F32.U32 R7, R3 ;  /* 0x0000000300077245 */ /* 0x000fc80000201000 */
[-C--:B0-----:R-:W-:Y:S01]  /*66a0*/  SHF.R.U64 R10, R6, R22.reuse, R5 ;  /* 0x00000016060a7219 */ /* 0x081fe20000001205 */
[----:B--2---:R-:W-:Y:S01]  /*66b0*/  IMAD.MOV R6, RZ, RZ, -R11 ;  /* 0x000000ffff067224 */ /* 0x004fe200078e0a0b */
[----:B------:R-:W0:Y:S01]  /*66c0*/  LDC R9, c[0x0][0x658] ;  /* 0x00019600ff097b82 */ /* 0x000e220000000800 */
[----:B-1----:R-:W-:Y:S01]  /*66d0*/  ISETP.NE.U32.AND P0, PT, R24, RZ, PT ;  /* 0x000000ff1800720c */ /* 0x002fe20003f05070 */
[----:B------:R-:W-:Y:S01]  /*66e0*/  FMUL R7, R7, UR4 ;  /* 0x0000000407077c20 */ /* 0x000fe20008400000 */
[----:B------:R-:W-:Y:S02]  /*66f0*/  SHF.R.U32.HI R5, RZ, R22, R5 ;  /* 0x00000016ff057219 */ /* 0x000fe40000011605 */
[----:B------:R-:W-:-:S03]  /*6700*/  ISETP.NE.AND.EX P0, PT, R25, RZ, PT, P0 ;  /* 0x000000ff1900720c */ /* 0x000fc60003f05300 */
[----:B------:R-:W1:Y:S01]  /*6710*/  LDC R20, c[0x0][0x148] ;  /* 0x00005200ff147b82 */ /* 0x000e620000000800 */
[----:B---3--:R-:W-:Y:S02]  /*6720*/  IMAD R23, R13, R6, R4 ;  /* 0x000000060d177224 */ /* 0x008fe400078e0204 */
[----:B------:R-:W-:-:S05]  /*6730*/  IMAD.MOV.U32 R6, RZ, RZ, 0x1 ;  /* 0x00000001ff067424 */ /* 0x000fca00078e00ff */
[----:B------:R-:W2:Y:S01]  /*6740*/  LDC R21, c[0x0][0x600] ;  /* 0x00018000ff157b82 */ /* 0x000ea20000000800 */
[-CC-:B----4-:R-:W-:Y:S02]  /*6750*/  SHF.R.U64 R13, R10, R14.reuse, R5.reuse ;  /* 0x0000000e0a0d7219 */ /* 0x190fe40000001205 */
[----:B------:R-:W-:Y:S02]  /*6760*/  SHF.R.U32.HI R4, RZ, R14, R5 ;  /* 0x0000000eff047219 */ /* 0x000fe40000011605 */
[----:B------:R3:W4:Y:S03]  /*6770*/  F2I.U32.TRUNC.NTZ R14, R7 ;  /* 0x00000007000e7305 */ /* 0x000726000020f000 */
[----:B------:R-:W1:Y:S01]  /*6780*/  LDC R26, c[0x0][0x648] ;  /* 0x00019200ff1a7b82 */ /* 0x000e620000000800 */
[-C--:B0-----:R-:W-:Y:S02]  /*6790*/  SHF.R.U64 R15, R13, R9.reuse, R4 ;  /* 0x000000090d0f7219 */ /* 0x081fe40000001204 */
[----:B------:R-:W-:-:S02]  /*67a0*/  SHF.L.U32 R8, R8, R9, RZ ;  /* 0x0000000908087219 */ /* 0x000fc400000006ff */
[-C--:B------:R-:W-:Y:S01]  /*67b0*/  SHF.R.U32.HI R5, RZ, R9.reuse, R4 ;  /* 0x00000009ff057219 */ /* 0x080fe20000011604 */
[----:B------:R-:W-:Y:S01]  /*67c0*/  IMAD.MOV.U32 R4, RZ, RZ, R15 ;  /* 0x000000ffff047224 */ /* 0x000fe200078e000f */
[----:B------:R-:W-:Y:S01]  /*67d0*/  SHF.L.U32 R22, R6, R9, RZ ;  /* 0x0000000906167219 */ /* 0x000fe200000006ff */
[----:B------:R-:W0:Y:S01]  /*67e0*/  LDC R27, c[0x0][0x638] ;  /* 0x00018e00ff1b7b82 */ /* 0x000e220000000800 */
[----:B------:R-:W-:-:S07]  /*67f0*/  LOP3.LUT R28, RZ, R8, RZ, 0x33, !PT ;  /* 0x00000008ff1c7212 */ /* 0x000fce00078e33ff */
        /* <DEDUP_REMOVED lines=12> */
.L_x_162:
[----:B------:R-:W-:Y:S01]  /*68c0*/  ISETP.NE.AND P0, PT, R2, 0x1, PT ;  /* 0x000000010200780c */ /* 0x000fe20003f05270 */
[----:B--2---:R-:W-:Y:S01]  /*68d0*/  VIADD R7, R21, 0xffffffff ;  /* 0xffffffff15077836 */ /* 0x004fe20000000000 */
[----:B-1----:R-:W-:Y:S01]  /*68e0*/  SHF.R.U64 R5, R4, R26, R5 ;  /* 0x0000001a04057219 */ /* 0x002fe20000001205 */
[----:B------:R-:W-:Y:S01]  /*68f0*/  IMAD.MOV R14, RZ, RZ, -R14 ;  /* 0x000000ffff0e7224 */ /* 0x000fe200078e0a0e */
[----:B------:R-:W-:Y:S01]  /*6900*/  LOP3.LUT R4, R13, R28, RZ, 0xc0, !PT ;  /* 0x0000001c0d047212 */ /* 0x000fe200078ec0ff */
[----:B------:R-:W-:Y:S01]  /*6910*/  IMAD.MOV.U32 R8, RZ, RZ, R12 ;  /* 0x000000ffff087224 */ /* 0x000fe200078e000c */
[----:B------:R-:W-:Y:S01]  /*6920*/  LOP3.LUT R10, R10, R7, RZ, 0xc0, !PT ;  /* 0x000000070a0a7212 */ /* 0x000fe200078ec0ff */
[----:B------:R-:W-:Y:S02]  /*6930*/  IMAD.MOV R6, RZ, RZ, -R5 ;  /* 0x000000ffff067224 */ /* 0x000fe400078e0a05 */
[----:B------:R-:W-:-:S04]  /*6940*/  IMAD R4, R22, R5, R4 ;  /* 0x0000000516047224 */ /* 0x000fc800078e0204 */
[----:B------:R-:W-:Y:S02]  /*6950*/  @P0 IMAD R23, R20, R14, R3 ;  /* 0x0000000e14170224 */ /* 0x000fe400078e0203 */
[----:B0-----:R-:W-:Y:S02]  /*6960*/  IMAD R3, R6, R27, R15 ;  /* 0x0000001b06037224 */ /* 0x001fe400078e020f */
[----:B------:R-:W-:Y:S02]  /*6970*/  IMAD R7, R4, R29, R23 ;  /* 0x0000001d04077224 */ /* 0x000fe400078e0217 */
[----:B------:R-:W-:Y:S02]  /*6980*/  IMAD R4, R3, R21, R10 ;  /* 0x0000001503047224 */ /* 0x000fe400078e020a */
[----:B------:R-:W-:-:S03]  /*6990*/  IMAD.MOV.U32 R6, RZ, RZ, 0x1 ;  /* 0x00000001ff067424 */ /* 0x000fc600078e00ff */
[----:B------:R-:W-:Y:S02]  /*69a0*/  SEL R9, R4, R7, !P0 ;  /* 0x0000000704097207 */ /* 0x000fe40004000000 */
[----:B------:R-:W-:-:S07]  /*69b0*/  SEL R7, R7, R4, !P0 ;  /* 0x0000000407077207 */ /* 0x000fce0004000000 */
.L_x_160:
[----:B------:R-:W-:-:S08]  /*69c0*/  NOP ;  /* 0x0000000000007918 */ /* 0x000fd00000000000 */
[----:B------:R-:W0:-:S00]  /*69d0*/  USETMAXREG.DEALLOC.CTAPOOL 0x28 ;  /* 0x00000028000079c8 */ /* 0x000e0000080e0500 */
[----:B0-----:R-:W-:-:S13]  /*69e0*/  ISETP.NE.AND P0, PT, R0, RZ, PT ;  /* 0x000000ff0000720c */ /* 0x001fda0003f05270 */
[----:B------:R-:W-:Y:S05]  /*69f0*/  @P0 EXIT ;  /* 0x000000000000094d */ /* 0x000fea0003800000 */
[----:B------:R-:W-:Y:S01]  /*6a00*/  LOP3.LUT P0, RZ, R6, 0xff, RZ, 0xc0, !PT ;  /* 0x000000ff06ff7812 */ /* 0x000fe2000780c0ff */
[----:B------:R-:W-:Y:S02]  /*6a10*/  IMAD.MOV.U32 R0, RZ, RZ, 0x1 ;  /* 0x00000001ff007424 */ /* 0x000fe400078e00ff */
[----:B------:R-:W-:-:S10]  /*6a20*/  IMAD.MOV.U32 R12, RZ, RZ, RZ ;  /* 0x000000ffff0c7224 */ /* 0x000fd400078e00ff */
[----:B------:R-:W-:Y:S05]  /*6a30*/  @!P0 BRA `(.L_x_163) ;  /* 0x0000000c002c8947 */ /* 0x000fea0003800000 */
[----:B------:R-:W0:Y:S01]  /*6a40*/  LDC R0, c[0x0][0x28c] ;  /* 0x0000a300ff007b82 */ /* 0x000e220000000800 */
[----:B------:R-:W-:Y:S01]  /*6a50*/  ULDC UR5, c[0x0][0x600] ;  /* 0x0001800000057ab9 */ /* 0x000fe20000000800 */
[----:B------:R-:W-:Y:S01]  /*6a60*/  ULDC UR4, c[0x0][0xc] ;  /* 0x0000030000047ab9 */ /* 0x000fe20000000800 */
[----:B------:R-:W-:Y:S01]  /*6a70*/  UIADD3 UR16, UR5, -0x1, URZ ;  /* 0xffffffff05107890 */ /* 0x000fe2000fffe03f */
[C---:B------:R-:W-:Y:S01]  /*6a80*/  LOP3.LUT P2, RZ, R18.reuse, 0x7f, RZ, 0xc0, !PT ;  /* 0x0000007f12ff7812 */ /* 0x040fe2000784c0ff */
[----:B------:R-:W-:Y:S01]  /*6a90*/  ULDC UR6, c[0x0][0x658] ;  /* 0x0001960000067ab9 */ /* 0x000fe20000000800 */
[----:B------:R-:W-:Y:S01]  /*6aa0*/  ULDC UR5, c[0x0][0x10] ;  /* 0x0000040000057ab9 */ /* 0x000fe20000000800 */
[----:B------:R-:W-:Y:S01]  /*6ab0*/  UMOV UR7, 0xffffffff ;  /* 0xffffffff00077882 */ /* 0x000fe20000000000 */
[----:B------:R-:W-:Y:S01]  /*6ac0*/  UMOV UR8, 0x1 ;  /* 0x0000000100087882 */ /* 0x000fe20000000000 */
[----:B------:R-:W-:Y:S01]  /*6ad0*/  UIMAD.WIDE.U32 UR4, UR4, UR5, URZ ;  /* 0x00000005040472a5 */ /* 0x000fe2000f8e003f */
[----:B------:R-:W-:Y:S01]  /*6ae0*/  LOP3.LUT P0, RZ, R18, 0x1f, RZ, 0xc0, !PT ;  /* 0x0000001f12ff7812 */ /* 0x000fe2000780c0ff */
[----:B------:R-:W-:Y:S01]  /*6af0*/  USHF.L.U32 UR7, UR7, UR6, URZ ;  /* 0x0000000607077299 */ /* 0x000fe2000800063f */
[----:B------:R-:W-:Y:S01]  /*6b00*/  BSSY B0, `(.L_x_163) ;  /* 0x00000be000007945 */ /* 0x000fe20003800000 */
[----:B------:R-:W-:Y:S01]  /*6b10*/  USHF.L.U32 UR18, UR8, UR6, URZ ;  /* 0x0000000608127299 */ /* 0x000fe2000800063f */
[----:B------:R-:W-:Y:S01]  /*6b20*/  IMAD.MOV.U32 R13, RZ, RZ, 0x1 ;  /* 0x00000001ff0d7424 */ /* 0x000fe200078e00ff */
[----:B------:R-:W-:Y:S01]  /*6b30*/  LOP3.LUT R11, R19, 0x2, RZ, 0xfc, !PT ;  /* 0x00000002130b7812 */ /* 0x000fe200078efcff */
[----:B------:R-:W-:Y:S01]  /*6b40*/  ULDC UR6, c[0x0][0x14] ;  /* 0x0000050000067ab9 */ /* 0x000fe20000000800 */
[----:B------:R-:W-:Y:S01]  /*6b50*/  PLOP3.LUT P0, PT, P0, P2, PT, 0x8a, 0x0 ;  /* 0x000000000000781c */ /* 0x000fe20000705172 */
[----:B------:R-:W-:Y:S01]  /*6b60*/  UIMAD.WIDE.U32 UR20, UR4, UR6, URZ ;  /* 0x00000006041472a5 */ /* 0x000fe2000f8e003f */
[----:B------:R-:W-:Y:S01]  /*6b70*/  IMAD.MOV.U32 R12, RZ, RZ, RZ ;  /* 0x000000ffff0c7224 */ /* 0x000fe200078e00ff */
[----:B------:R-:W-:-:S02]  /*6b80*/  UIMAD UR13, UR5, UR6, URZ ;  /* 0x00000006050d72a4 */ /* 0x000fc4000f8e023f */
[----:B------:R-:W-:Y:S01]  /*6b90*/  ULOP3.LUT UR17, URZ, UR7, URZ, 0x33, !UPT ;  /* 0x000000073f117292 */ /* 0x000fe2000f8e333f */
[----:B0-----:R-:W-:Y:S01]  /*6ba0*/  VIADD R0, R0, 0x1f ;  /* 0x0000001f00007836 */ /* 0x001fe20000000000 */
[----:B------:R-:W-:Y:S01]  /*6bb0*/  UIADD3 UR13, UR21, UR13, URZ ;  /* 0x0000000d150d7290 */ /* 0x000fe2000fffe03f */
[----:B------:R-:W-:-:S03]  /*6bc0*/  ULDC.64 UR22, c[0x0][0x198] ;  /* 0x0000660000167ab9 */ /* 0x000fc60000000a00 */
[----:B------:R-:W-:-:S04]  /*6bd0*/  SHF.R.S32.HI R3, RZ, 0x1f, R0 ;  /* 0x0000001fff037819 */ /* 0x000fc80000011400 */
[----:B------:R-:W-:Y:S01]  /*6be0*/  LEA.HI R3, R3, R0, RZ, 0x5 ;  /* 0x0000000003037211 */ /* 0x000fe200078f28ff */
[----:B------:R-:W-:-:S03]  /*6bf0*/  IMAD.MOV.U32 R0, RZ, RZ, 0x1 ;  /* 0x00000001ff007424 */ /* 0x000fc600078e00ff */
[----:B------:R-:W-:-:S05]  /*6c00*/  SHF.R.S32.HI R3, RZ, 0x5, R3 ;  /* 0x00000005ff037819 */ /* 0x000fca0000011403 */
[----:B------:R-:W-:-:S07]  /*6c10*/  VIADD R10, R3, 0x1 ;  /* 0x00000001030a7836 */ /* 0x000fce0000000000 */
.L_x_175:
[----:B------:R-:W-:-:S03]  /*6c20*/  UMOV UR4, 0xffffffff ;  /* 0xffffffff00047882 */ /* 0x000fc60000000000 */
[----:B------:R-:W-:Y:S05]  /*6c30*/  BRA.DIV UR4, `(.L_x_164) ;  /* 0x0000001604007947 */ /* 0x000fea000b800000 */
[----:B------:R-:W-:-:S13]  /*6c40*/  ELECT P6, URZ, PT ;  /* 0x00000000003f782f */ /* 0x000fda00038c0000 */
.L_x_196:
[----:B------:R-:W0:Y:S01]  /*6c50*/  LDC R4, c[0x0][0x28c] ;  /* 0x0000a300ff047b82 */ /* 0x000e220000000800 */
[----:B------:R-:W-:Y:S01]  /*6c60*/  BSSY B1, `(.L_x_165) ;  /* 0x0000035000017945 */ /* 0x000fe20003800000 */
[----:B0-----:R-:W-:-:S13]  /*6c70*/  ISETP.LT.OR P6, PT, R4, 0x1, !P6 ;  /* 0x000000010400780c */ /* 0x001fda00077c1670 */
[----:B------:R-:W-:Y:S05]  /*6c80*/  @P6 BRA `(.L_x_166) ;  /* 0x0000000000c86947 */ /* 0x000fea0003800000 */
[----:B------:R-:W-:Y:S02]  /*6c90*/  IMAD.SHL.U32 R15, R9, 0x80, RZ ;  /* 0x00000080090f7824 */ /* 0x000fe400078e00ff */
[----:B------:R-:W-:Y:S02]  /*6ca0*/  IMAD.SHL.U32 R18, R7, 0x80, RZ ;  /* 0x0000008007127824 */ /* 0x000fe400078e00ff */
[----:B------:R-:W-:Y:S02]  /*6cb0*/  IMAD.MOV.U32 R20, RZ, RZ, RZ ;  /* 0x000000ffff147224 */ /* 0x000fe400078e00ff */
[----:B------:R-:W-:Y:S02]  /*6cc0*/  IMAD.MOV.U32 R4, RZ, RZ, R10 ;  /* 0x000000ffff047224 */ /* 0x000fe400078e000a */
[----:B------:R-:W-:Y:S02]  /*6cd0*/  IMAD.MOV.U32 R5, RZ, RZ, R0 ;  /* 0x000000ffff057224 */ /* 0x000fe400078e0000 */
[----:B------:R-:W-:-:S07]  /*6ce0*/  IMAD.MOV.U32 R6, RZ, RZ, R12 ;  /* 0x000000ffff067224 */ /* 0x000fce00078e000c */
.L_x_170:
[----:B------:R-:W0:Y:S01]  /*6cf0*/  S2R R14, SR_CgaCtaId ;  /* 0x00000000000e7919 */ /* 0x000e220000008800 */
[----:B------:R-:W-:Y:S01]  /*6d00*/  MOV R7, 0x400 ;  /* 0x0000040000077802 */ /* 0x000fe20000000f00 */
[----:B------:R-:W1:Y:S03]  /*6d10*/  @!P2 LDC R9, c[0x0][0x500] ;  /* 0x00014000ff09ab82 */ /* 0x000e660000000800 */
[----:B0-----:R-:W-:Y:S02]  /*6d20*/  LEA R21, R14, R7, 0x18 ;  /* 0x000000070e157211 */ /* 0x001fe400078ec0ff */
[----:B------:R-:W-:-:S03]  /*6d30*/  SHF.L.U32 R7, R5, 0x1f, RZ ;  /* 0x0000001f05077819 */ /* 0x000fc600000006ff */
[----:B------:R-:W-:-:S04]  /*6d40*/  IMAD R14, R6, 0x8, R21 ;  /* 0x00000008060e7824 */ /* 0x000fc800078e0215 */
[----:B------:R-:W0:Y:S02]  /*6d50*/  SYNCS.PHASECHK.TRANS64.TRYWAIT P1, [R14+URZ+0x70], R7 ;  /* 0x000070070e0075a7 */ /* 0x000e24000802017f */
[----:B01----:R-:W-:Y:S05]  /*6d60*/  @!P1 BRA `(.L_x_167) ;  /* 0x0000001000d49947 */ /* 0x003fea0003800000 */
.L_x_197:
[----:B0-----:R-:W-:Y:S01]  /*6d70*/  PRMT R7, R11, 0x9910, RZ ;  /* 0x000099100b077816 */ /* 0x001fe200000000ff */
[----:B------:R0:W-:Y:S03]  /*6d80*/  @!P2 SYNCS.ARRIVE.TRANS64 RZ, [R14+URZ], R9 ;  /* 0x000000090effa9a7 */ /* 0x0001e6000800003f */
[----:B------:R-:W-:-:S13]  /*6d90*/  ISETP.NE.AND P1, PT, R7, 0x2, PT ;  /* 0x000000020700780c */ /* 0x000fda0003f25270 */
[----:B0-----:R-:W-:Y:S05]  /*6da0*/  @P1 BRA `(.L_x_168) ;  /* 0x0000000000041947 */ /* 0x001fea0003800000 */
[----:B------:R-:W-:Y:S01]  /*6db0*/  BPT.TRAP 0x1 ;  /* 0x000000040000795c */ /* 0x000fe20000300000 */
.L_x_168:
[----:B------:R-:W-:Y:S05]  /*6dc0*/  @P0 BRA `(.L_x_169) ;  /* 0x0000000000040947 */ /* 0x000fea0003800000 */
[----:B------:R-:W-:Y:S01]  /*6dd0*/  BPT.TRAP 0x1 ;  /* 0x000000040000795c */ /* 0x000fe20000300000 */
.L_x_169:
[----:B------:R-:W-:Y:S01]  /*6de0*/  IMAD R21, R6, 0x2000, R21 ;  /* 0x0000200006157824 */ /* 0x000fe200078e0215 */
[----:B------:R-:W-:Y:S01]  /*6df0*/  R2UR UR9, R14 ;  /* 0x000000000e0972ca */ /* 0x000fe200000e0000 */
[----:B------:R-:W-:Y:S01]  /*6e00*/  VIADD R4, R4, 0xffffffff ;  /* 0xffffffff04047836 */ /* 0x000fe20000000000 */
[----:B------:R-:W-:Y:S01]  /*6e10*/  UIADD3 UR4, UP0, UR22, 0xf0, URZ ;  /* 0x000000f016047890 */ /* 0x000fe2000ff1e03f */
[----:B------:R-:W-:Y:S01]  /*6e20*/  R2UR UR11, R18 ;  /* 0x00000000120b72ca */ /* 0x000fe200000e0000 */
[----:B------:R-:W-:Y:S01]  /*6e30*/  UIADD3 UR24, UP1, UR22, 0x1f0, URZ ;  /* 0x000001f016187890 */ /* 0x000fe2000ff3e03f */
[----:B------:R-:W-:Y:S01]  /*6e40*/  R2UR UR8, R21 ;  /* 0x00000000150872ca */ /* 0x000fe200000e0000 */
[----:B------:R-:W-:Y:S01]  /*6e50*/  UIADD3.X UR5, URZ, UR23, URZ, UP0, !UPT ;  /* 0x000000173f057290 */ /* 0x000fe200087fe43f */
[----:B------:R-:W-:Y:S01]  /*6e60*/  R2UR UR10, R20 ;  /* 0x00000000140a72ca */ /* 0x000fe200000e0000 */
[----:B------:R-:W-:Y:S01]  /*6e70*/  VIADD R6, R6, 0x1 ;  /* 0x0000000106067836 */ /* 0x000fe20000000000 */
[----:B------:R-:W-:Y:S01]  /*6e80*/  R2UR UR12, R8 ;  /* 0x00000000080c72ca */ /* 0x000fe200000e0000 */
[----:B------:R-:W-:Y:S01]  /*6e90*/  UIADD3.X UR25, URZ, UR23, URZ, UP1, !UPT ;  /* 0x000000173f197290 */ /* 0x000fe20008ffe43f */
[----:B------:R-:W-:Y:S01]  /*6ea0*/  R2UR UR19, R15 ;  /* 0x000000000f1372ca */ /* 0x000fe200000e0000 */
[----:B------:R-:W-:Y:S01]  /*6eb0*/  UMOV UR6, 0x0 ;  /* 0x0000000000067882 */ /* 0x000fe20000000000 */
[----:B------:R-:W-:Y:S01]  /*6ec0*/  ISETP.GT.AND P3, PT, R4, 0x1, PT ;  /* 0x000000010400780c */ /* 0x000fe20003f64270 */
[----:B------:R-:W-:Y:S01]  /*6ed0*/  UMOV UR7, 0x10000000 ;  /* 0x1000000000077882 */ /* 0x000fe20000000000 */
[----:B------:R-:W-:Y:S01]  /*6ee0*/  ISETP.NE.AND P1, PT, R6, 0xe, PT ;  /* 0x0000000e0600780c */ /* 0x000fe20003f25270 */
[----:B------:R-:W-:-:S02]  /*6ef0*/  VIADD R20, R20, 0x20 ;  /* 0x0000002014147836 */ /* 0x000fc40000000000 */
[----:B------:R-:W-:Y:S01]  /*6f00*/  UIADD3 UR14, UR8, 0x200, URZ ;  /* 0x00000200080e7890 */ /* 0x000fe2000fffe03f */
[----:B------:R-:W-:Y:S01]  /*6f10*/  SEL R14, RZ, 0x1, P1 ;  /* 0x00000001ff0e7807 */ /* 0x000fe20000800000 */
[----:B------:R-:W-:Y:S01]  /*6f20*/  UIADD3 UR15, UR8, 0x1c200, URZ ;  /* 0x0001c200080f7890 */ /* 0x000fe2000fffe03f */
[----:B------:R-:W-:Y:S02]  /*6f30*/  SEL R6, R6, RZ, P1 ;  /* 0x000000ff06067207 */ /* 0x000fe40000800000 */
[----:B------:R-:W-:Y:S02]  /*6f40*/  LOP3.LUT R5, R5, R14, RZ, 0x3c, !PT ;  /* 0x0000000e05057212 */ /* 0x000fe400078e3cff */
[----:B------:R-:W-:Y:S02]  /*6f50*/  UMOV UR8, UR14 ;  /* 0x0000000e00087c82 */ /* 0x000fe40008000000 */
[----:B------:R0:W-:Y:S02]  /*6f60*/  UTMALDG.3D [UR8], [UR4], desc[UR6] ;  /* 0x00000608040075b4 */ /* 0x0001e40008011000 */
[----:B0-----:R-:W-:Y:S01]  /*6f70*/  UMOV UR8, UR15 ;  /* 0x0000000f00087c82 */ /* 0x001fe20008000000 */
[----:B------:R-:W-:-:S02]  /*6f80*/  UMOV UR11, UR19 ;  /* 0x00000013000b7c82 */ /* 0x000fc40008000000 */
[----:B------:R0:W-:Y:S02]  /*6f90*/  UTMALDG.3D [UR8], [UR24], desc[UR6] ;  /* 0x00000608180075b4 */ /* 0x0001e40008011000 */
[----:B0-----:R-:W-:Y:S05]  /*6fa0*/  @P3 BRA `(.L_x_170) ;  /* 0xfffffffc00503947 */ /* 0x001fea000383ffff */
.L_x_166:
[----:B------:R-:W-:Y:S05]  /*6fb0*/  BSYNC B1 ;  /* 0x0000000000017941 */ /* 0x000fea0003800000 */
.L_x_165:
[----:B------:R-:W-:Y:S01]  /*6fc0*/  LOP3.LUT P3, RZ, R13, 0xff, RZ, 0xc0, !PT ;  /* 0x000000ff0dff7812 */ /* 0x000fe2000786c0ff */
[----:B------:R-:W-:Y:S01]  /*6fd0*/  IMAD.IADD R12, R3, 0x1, R12 ;  /* 0x00000001030c7824 */ /* 0x000fe200078e020c */
[----:B------:R-:W-:Y:S01]  /*6fe0*/  IADD3 R16, P4, R16, UR20, RZ ;  /* 0x0000001410107c10 */ /* 0x000fe2000ff9e0ff */
[----:B------:R-:W-:Y:S01]  /*6ff0*/  ULDC.64 UR4, c[0x0][0x650] ;  /* 0x0001940000047ab9 */ /* 0x000fe20000000a00 */
[----:B------:R-:W-:Y:S01]  /*7000*/  BSSY B1, `(.L_x_171) ;  /* 0x000006b000017945 */ /* 0x000fe20003800000 */
[----:B------:R-:W-:Y:S01]  /*7010*/  IMAD.MOV.U32 R9, RZ, RZ, -0x1 ;  /* 0xffffffffff097424 */ /* 0x000fe200078e00ff */
[----:B------:R-:W-:Y:S01]  /*7020*/  SHF.R.U32.HI R4, RZ, 0x1, R12 ;  /* 0x00000001ff047819 */ /* 0x000fe2000001160c */
[----:B------:R-:W-:Y:S01]  /*7030*/  IMAD.MOV.U32 R8, RZ, RZ, -0x1 ;  /* 0xffffffffff087424 */ /* 0x000fe200078e00ff */
[----:B------:R-:W-:Y:S02]  /*7040*/  ISETP.GT.U32.AND P1, PT, R12, 0xd, PT ;  /* 0x0000000d0c00780c */ /* 0x000fe40003f24070 */
[----:B------:R-:W-:-:S02]  /*7050*/  IADD3.X R17, R17, UR13, RZ, P4, !PT ;  /* 0x0000000d11117c10 */ /* 0x000fc4000a7fe4ff */
[----:B------:R-:W-:Y:S01]  /*7060*/  ISETP.LT.U32.AND P1, PT, R3, 0xe, P1 ;  /* 0x0000000e0300780c */ /* 0x000fe20000f21070 */
[----:B------:R-:W0:Y:S01]  /*7070*/  @P3 S2R R6, SR_CgaCtaId ;  /* 0x0000000000063919 */ /* 0x000e220000008800 */
[----:B------:R-:W-:Y:S02]  /*7080*/  @P3 MOV R5, 0x400 ;  /* 0x0000040000053802 */ /* 0x000fe40000000f00 */
[----:B------:R-:W-:Y:S02]  /*7090*/  PRMT R13, RZ, 0x7610, R13 ;  /* 0x00007610ff0d7816 */ /* 0x000fe4000000000d */
[----:B0-----:R-:W-:Y:S01]  /*70a0*/  @P3 LEA R6, R6, R5, 0x18 ;  /* 0x0000000506063211 */ /* 0x001fe200078ec0ff */
[----:B------:R-:W-:-:S03]  /*70b0*/  IMAD.WIDE.U32 R4, R4, -0x6db6db6d, RZ ;  /* 0x9249249304047825 */ /* 0x000fc600078e00ff */
[----:B------:R0:W-:Y:S01]  /*70c0*/  @P3 SYNCS.ARRIVE.TRANS64.A1T0 RZ, [R6+URZ+0xf8], RZ ;  /* 0x0000f8ff06ff39a7 */ /* 0x0001e2000810003f */
[----:B------:R-:W-:Y:S02]  /*70d0*/  ISETP.GE.U32.AND P3, PT, R3, 0xe, PT ;  /* 0x0000000e0300780c */ /* 0x000fe40003f66070 */
[----:B------:R-:W-:Y:S02]  /*70e0*/  SHF.R.U32.HI R7, RZ, 0x2, R5 ;  /* 0x00000002ff077819 */ /* 0x000fe40000011605 */
[----:B------:R-:W-:Y:S02]  /*70f0*/  SEL R5, RZ, 0x1, !P1 ;  /* 0x00000001ff057807 */ /* 0x000fe40004800000 */
[----:B------:R-:W-:Y:S01]  /*7100*/  ISETP.GE.U32.AND P1, PT, R16, UR4, PT ;  /* 0x0000000410007c0c */ /* 0x000fe2000bf26070 */
[----:B------:R-:W-:Y:S01]  /*7110*/  IMAD R12, R7, -0xe, R12 ;  /* 0xfffffff2070c7824 */ /* 0x000fe200078e020c */
[----:B------:R-:W-:Y:S02]  /*7120*/  LOP3.LUT R0, R0, R5, RZ, 0x3c, !PT ;  /* 0x0000000500007212 */ /* 0x000fe400078e3cff */
[----:B------:R-:W-:-:S02]  /*7130*/  ISETP.GE.U32.AND.EX P1, PT, R17, UR5, PT, P1 ;  /* 0x0000000511007c0c */ /* 0x000fc4000bf26110 */
[----:B------:R-:W-:Y:S02]  /*7140*/  PRMT R4, RZ, 0x7610, R4 ;  /* 0x00007610ff047816 */ /* 0x000fe40000000004 */
[----:B------:R-:W-:Y:S01]  /*7150*/  @P3 LOP3.LUT R0, R0, 0x1, R7, 0x78, !PT ;  /* 0x0000000100003812 */ /* 0x000fe200078e7807 */
[----:B------:R-:W-:-:S08]  /*7160*/  IMAD.MOV.U32 R7, RZ, RZ, -0x1 ;  /* 0xffffffffff077424 */ /* 0x000fd000078e00ff */
[----:B0-----:R-:W-:Y:S05]  /*7170*/  @P1 BRA `(.L_x_172) ;  /* 0x00000004004c1947 */ /* 0x001fea0003800000 */
[----:B------:R-:W-:Y:S01]  /*7180*/  ULDC.64 UR4, c[0x0][0x628] ;  /* 0x00018a0000047ab9 */ /* 0x000fe20000000a00 */
[----:B------:R-:W0:Y:S01]  /*7190*/  S2R R15, SR_CTAID.X ;  /* 0x00000000000f7919 */ /* 0x000e220000002500 */
[----:B------:R-:W-:Y:S01]  /*71a0*/  ISETP.NE.U32.AND P1, PT, RZ, UR4, PT ;  /* 0x00000004ff007c0c */ /* 0x000fe2000bf25070 */
[----:B------:R-:W-:Y:S01]  /*71b0*/  ULDC UR7, c[0x0][0x630] ;  /* 0x00018c0000077ab9 */ /* 0x000fe20000000800 */
[----:B------:R-:W-:Y:S01]  /*71c0*/  IMAD.MOV.U32 R4, RZ, RZ, R16 ;  /* 0x000000ffff047224 */ /* 0x000fe200078e0010 */
[----:B------:R-:W1:Y:S01]  /*71d0*/  S2R R14, SR_CTAID.Y ;  /* 0x00000000000e7919 */ /* 0x000e620000002600 */
[----:B------:R-:W-:Y:S01]  /*71e0*/  ISETP.NE.AND.EX P1, PT, RZ, UR5, PT, P1 ;  /* 0x00000005ff007c0c */ /* 0x000fe2000bf25310 */
[----:B------:R-:W-:-:S12]  /*71f0*/  IMAD.MOV.U32 R5, RZ, RZ, R17 ;  /* 0x000000ffff057224 */ /* 0x000fd800078e0011 */
[----:B------:R-:W-:Y:S05]  /*7200*/  @!P1 BRA `(.L_x_173) ;  /* 0x0000000000289947 */ /* 0x000fea0003800000 */
[----:B------:R-:W-:Y:S02]  /*7210*/  ULDC UR6, c[0x0][0x634] ;  /* 0x00018d0000067ab9 */ /* 0x000fe40000000800 */
[----:B------:R-:W-:-:S05]  /*7220*/  IADD3 R9, P1, R16, UR6, RZ ;  /* 0x0000000610097c10 */ /* 0x000fca000ff3e0ff */
[----:B------:R-:W-:-:S04]  /*7230*/  IMAD.X R21, RZ, RZ, R17, P1 ;  /* 0x000000ffff157224 */ /* 0x000fc800008e0611 */
[----:B------:R-:W-:-:S04]  /*7240*/  IMAD.WIDE.U32 R6, R21, UR4, RZ ;  /* 0x0000000415067c25 */ /* 0x000fc8000f8e00ff */
[----:B------:R-:W-:-:S04]  /*7250*/  IMAD.WIDE.U32 R6, P1, R9, UR5, R6 ;  /* 0x0000000509067c25 */ /* 0x000fc8000f820006 */
[----:B------:R-:W-:-:S04]  /*7260*/  IMAD.WIDE.U32 R8, R9, UR4, RZ ;  /* 0x0000000409087c25 */ /* 0x000fc8000f8e00ff */
[----:B------:R-:W-:Y:S01]  /*7270*/  IMAD.X R5, RZ, RZ, RZ, P1 ;  /* 0x000000ffff057224 */ /* 0x000fe200008e06ff */
[----:B------:R-:W-:Y:S01]  /*7280*/  IADD3 RZ, P1, R9, R6, RZ ;  /* 0x0000000609ff7210 */ /* 0x000fe20007f3e0ff */
[----:B------:R-:W-:-:S04]  /*7290*/  IMAD.MOV.U32 R4, RZ, RZ, R7 ;  /* 0x000000ffff047224 */ /* 0x000fc800078e0007 */
[----:B------:R-:W-:-:S08]  /*72a0*/  IMAD.WIDE.U32.X R4, R21, UR5, R4, P1 ;  /* 0x0000000515047c25 */ /* 0x000fd000088e0404 */
.L_x_173:
[--C-:B------:R-:W-:Y:S01]  /*72b0*/  SHF.R.U64 R8, R4, UR7, R5.reuse ;  /* 0x0000000704087c19 */ /* 0x100fe20008001205 */
[----:B------:R-:W-:Y:S01]  /*72c0*/  ULDC.64 UR4, c[0x0][0x620] ;  /* 0x0001880000047ab9 */ /* 0x000fe20000000a00 */
[----:B------:R-:W-:Y:S01]  /*72d0*/  SHF.R.U32.HI R4, RZ, UR7, R5 ;  /* 0x00000007ff047c19 */ /* 0x000fe20008011605 */
[----:B------:R-:W2:Y:S01]  /*72e0*/  LDC R24, c[0x0][0x144] ;  /* 0x00005100ff187b82 */ /* 0x000ea20000000800 */
[----:B------:R-:W-:Y:S01]  /*72f0*/  IADD3 R7, P1, RZ, -R8, RZ ;  /* 0x80000008ff077210 */ /* 0x000fe20007f3e0ff */
[----:B------:R-:W-:Y:S01]  /*7300*/  ULDC.64 UR8, c[0x0][0x640] ;  /* 0x0001900000087ab9 */ /* 0x000fe20000000a00 */
[----:B0-----:R-:W-:Y:S01]  /*7310*/  I2FP.F32.U32 R9, R15 ;  /* 0x0000000f00097245 */ /* 0x001fe20000201000 */
[----:B------:R-:W-:Y:S02]  /*7320*/  ULDC UR6, c[0x0][0x608] ;  /* 0x0001820000067ab9 */ /* 0x000fe40000000800 */
[----:B------:R-:W-:Y:S01]  /*7330*/  IMAD.X R4, RZ, RZ, ~R4, P1 ;  /* 0x000000ffff047224 */ /* 0x000fe200008e0e04 */
[----:B------:R-:W-:Y:S01]  /*7340*/  ISETP.NE.U32.AND P1, PT, RZ, UR8, PT ;  /* 0x00000008ff007c0c */ /* 0x000fe2000bf25070 */
[----:B------:R-:W0:Y:S02]  /*7350*/  LDC R21, c[0x0][0x148] ;  /* 0x00005200ff157b82 */ /* 0x000e240000000800 */
[----:B------:R-:W-:Y:S01]  /*7360*/  IMAD R6, R4, UR4, RZ ;  /* 0x0000000404067c24 */ /* 0x000fe2000f8e02ff */
[----:B------:R-:W-:Y:S01]  /*7370*/  ISETP.NE.AND.EX P1, PT, RZ, UR9, PT, P1 ;  /* 0x00000009ff007c0c */ /* 0x000fe2000bf25310 */
[----:B------:R-:W-:Y:S01]  /*7380*/  IMAD.WIDE.U32 R4, R7, UR4, R16 ;  /* 0x0000000407047c25 */ /* 0x000fe2000f8e0010 */
[----:B------:R-:W-:-:S03]  /*7390*/  ULDC UR4, c[0x0][0x150] ;  /* 0x0000540000047ab9 */ /* 0x000fc60000000800 */
[----:B------:R-:W-:Y:S02]  /*73a0*/  IMAD R7, R7, UR5, R6 ;  /* 0x0000000507077c24 */ /* 0x000fe4000f8e0206 */
[----:B------:R-:W-:Y:S01]  /*73b0*/  FMUL R6, R9, UR4 ;  /* 0x0000000409067c20 */ /* 0x000fe20008400000 */
[----:B------:R-:W-:Y:S01]  /*73c0*/  ULDC UR4, c[0x0][0x618] ;  /* 0x0001860000047ab9 */ /* 0x000fe20000000800 */
[----:B------:R-:W-:Y:S01]  /*73d0*/  ULDC UR5, c[0x0][0x154] ;  /* 0x0000550000057ab9 */ /* 0x000fe20000000800 */
[----:B------:R-:W-:-:S03]  /*73e0*/  IMAD.IADD R5, R5, 0x1, R7 ;  /* 0x0000000105057824 */ /* 0x000fc600078e0207 */
[----:B------:R-:W3:Y:S02]  /*73f0*/  F2I.U32.TRUNC.NTZ R6, R6 ;  /* 0x0000000600067305 */ /* 0x000ee4000020f000 */
[----:B------:R-:W-:Y:S02]  /*7400*/  SHF.R.U64 R9, R4, UR4, R5 ;  /* 0x0000000404097c19 */ /* 0x000fe40008001205 */
[----:B-1----:R-:W-:-:S05]  /*7410*/  I2FP.F32.U32 R4, R14 ;  /* 0x0000000e00047245 */ /* 0x002fca0000201000 */
[----:B------:R-:W-:Y:S01]  /*7420*/  FMUL R22, R4, UR5 ;  /* 0x0000000504167c20 */ /* 0x000fe20008400000 */
[----:B------:R-:W-:Y:S01]  /*7430*/  SHF.R.U32.HI R4, RZ, UR4, R5 ;  /* 0x00000004ff047c19 */ /* 0x000fe20008011605 */
[----:B------:R-:W-:-:S03]  /*7440*/  ULDC UR4, c[0x0][0x658] ;  /* 0x0001960000047ab9 */ /* 0x000fc60000000800 */
[--C-:B------:R-:W-:Y:S01]  /*7450*/  SHF.R.U64 R20, R9, UR6, R4.reuse ;  /* 0x0000000609147c19 */ /* 0x100fe20008001204 */
[----:B------:R-:W1:Y:S01]  /*7460*/  F2I.U32.TRUNC.NTZ R22, R22 ;  /* 0x0000001600167305 */ /* 0x000e62000020f000 */
[----:B------:R-:W-:Y:S01]  /*7470*/  SHF.R.U32.HI R5, RZ, UR6, R4 ;  /* 0x00000006ff057c19 */ /* 0x000fe20008011604 */
[----:B---3--:R-:W-:-:S03]  /*7480*/  IMAD.MOV R6, RZ, RZ, -R6 ;  /* 0x000000ffff067224 */ /* 0x008fc600078e0a06 */
[----:B------:R-:W-:Y:S01]  /*7490*/  SHF.R.U64 R18, R20, UR4, R5 ;  /* 0x0000000414127c19 */ /* 0x000fe20008001205 */
[----:B--2---:R-:W-:Y:S01]  /*74a0*/  IMAD R15, R24, R6, R15 ;  /* 0x00000006180f7224 */ /* 0x004fe200078e020f */
[----:B------:R-:W-:-:S03]  /*74b0*/  SHF.R.U32.HI R23, RZ, UR4, R5 ;  /* 0x00000004ff177c19 */ /* 0x000fc60008011605 */
[----:B------:R-:W-:Y:S02]  /*74c0*/  IMAD.MOV.U32 R4, RZ, RZ, R18 ;  /* 0x000000ffff047224 */ /* 0x000fe400078e0012 */
[----:B------:R-:W-:Y:S01]  /*74d0*/  IMAD.MOV.U32 R5, RZ, RZ, R23 ;  /* 0x000000ffff057224 */ /* 0x000fe200078e0017 */
[----:B-1----:R-:W-:Y:S06]  /*74e0*/  @!P1 BRA `(.L_x_174) ;  /* 0x0000000000289947 */ /* 0x002fec0003800000 */
[----:B------:R-:W-:Y:S02]  /*74f0*/  ULDC UR4, c[0x0][0x64c] ;  /* 0x0001930000047ab9 */ /* 0x000fe40000000800 */
[----:B------:R-:W-:-:S05]  /*7500*/  IADD3 R5, P1, R18, UR4, RZ ;  /* 0x0000000412057c10 */ /* 0x000fca000ff3e0ff */
[----:B------:R-:W-:-:S04]  /*7510*/  IMAD.X R23, RZ, RZ, R23, P1 ;  /* 0x000000ffff177224 */ /* 0x000fc800008e0617 */
[----:B------:R-:W-:-:S04]  /*7520*/  IMAD.WIDE.U32 R6, R23, UR8, RZ ;  /* 0x0000000817067c25 */ /* 0x000fc8000f8e00ff */
[----:B------:R-:W-:-:S04]  /*7530*/  IMAD.WIDE.U32 R6, P1, R5, UR9, R6 ;  /* 0x0000000905067c25 */ /* 0x000fc8000f820006 */
[----:B------:R-:W-:-:S04]  /*7540*/  IMAD.WIDE.U32 R4, R5, UR8, RZ ;  /* 0x0000000805047c25 */ /* 0x000fc8000f8e00ff */
[----:B------:R-:W-:Y:S01]  /*7550*/  IMAD.MOV.U32 R4, RZ, RZ, R7 ;  /* 0x000000ffff047224 */ /* 0x000fe200078e0007 */
[----:B------:R-:W-:Y:S01]  /*7560*/  IADD3 RZ, P3, R5, R6, RZ ;  /* 0x0000000605ff7210 */ /* 0x000fe20007f7e0ff */
[----:B------:R-:W-:-:S04]  /*7570*/  IMAD.X R5, RZ, RZ, RZ, P1 ;  /* 0x000000ffff057224 */ /* 0x000fc800008e06ff */
[----:B------:R-:W-:-:S08]  /*7580*/  IMAD.WIDE.U32.X R4, R23, UR9, R4, P3 ;  /* 0x0000000917047c25 */ /* 0x000fd000098e0404 */
.L_x_174:
[----:B------:R-:W-:Y:S01]  /*7590*/  ISETP.NE.AND P1, PT, R2, 0x1, PT ;  /* 0x000000010200780c */ /* 0x000fe20003f25270 */
[----:B------:R-:W-:Y:S01]  /*75a0*/  ULDC UR4, c[0x0][0x648] ;  /* 0x0001920000047ab9 */ /* 0x000fe20000000800 */
[----:B------:R-:W-:Y:S01]  /*75b0*/  LOP3.LUT R20, R20, UR17, RZ, 0xc0, !PT ;  /* 0x0000001114147c12 */ /* 0x000fe2000f8ec0ff */
[----:B------:R-:W-:Y:S01]  /*75c0*/  IMAD.MOV R22, RZ, RZ, -R22 ;  /* 0x000000ffff167224 */ /* 0x000fe200078e0a16 */
[----:B------:R-:W-:Y:S01]  /*75d0*/  SHF.R.U64 R5, R4, UR4, R5 ;  /* 0x0000000404057c19 */ /* 0x000fe20008001205 */
[----:B------:R-:W-:Y:S01]  /*75e0*/  ULDC UR4, c[0x0][0x638] ;  /* 0x00018e0000047ab9 */ /* 0x000fe20000000800 */
[----:B------:R-:W-:Y:S01]  /*75f0*/  LOP3.LUT R9, R9, UR16, RZ, 0xc0, !PT ;  /* 0x0000001009097c12 */ /* 0x000fe2000f8ec0ff */
[----:B------:R-:W-:Y:S01]  /*7600*/  ULDC UR5, c[0x0][0x610] ;  /* 0x0001840000057ab9 */ /* 0x000fe20000000800 */
[----:B------:R-:W-:Y:S02]  /*7610*/  IMAD.MOV.U32 R4, RZ, RZ, 0x1 ;  /* 0x00000001ff047424 */ /* 0x000fe400078e00ff */
[----:B------:R-:W-:-:S02]  /*7620*/  IMAD.MOV R7, RZ, RZ, -R5 ;  /* 0x000000ffff077224 */ /* 0x000fc400078e0a05 */
[----:B------:R-:W-:Y:S02]  /*7630*/  IMAD R20, R5, UR18, R20 ;  /* 0x0000001205147c24 */ /* 0x000fe4000f8e0214 */
[----:B0-----:R-:W-:Y:S02]  /*7640*/  @P1 IMAD R15, R21, R22, R14 ;  /* 0x00000016150f1224 */ /* 0x001fe400078e020e */
[----:B------:R-:W-:Y:S01]  /*7650*/  IMAD R18, R7, UR4, R18 ;  /* 0x0000000407127c24 */ /* 0x000fe2000f8e0212 */
[----:B------:R-:W-:Y:S01]  /*7660*/  ULDC UR4, c[0x0][0x600] ;  /* 0x0001800000047ab9 */ /* 0x000fe20000000800 */
[----:B------:R-:W-:Y:S02]  /*7670*/  IMAD R15, R20, UR5, R15 ;  /* 0x00000005140f7c24 */ /* 0x000fe4000f8e020f */
[----:B------:R-:W-:-:S05]  /*7680*/  IMAD R18, R18, UR4, R9 ;  /* 0x0000000412127c24 */ /* 0x000fca000f8e0209 */
[----:B------:R-:W-:Y:S02]  /*7690*/  SEL R9, R18, R15, !P1 ;  /* 0x0000000f12097207 */ /* 0x000fe40004800000 */
[----:B------:R-:W-:-:S07]  /*76a0*/  SEL R7, R15, R18, !P1 ;  /* 0x000000120f077207 */ /* 0x000fce0004800000 */
.L_x_172:
[----:B------:R-:W-:Y:S05]  /*76b0*/  BSYNC B1 ;  /* 0x0000000000017941 */ /* 0x000fea0003800000 */
.L_x_171:
[----:B------:R-:W-:-:S13]  /*76c0*/  LOP3.LUT P1, RZ, R4, 0xff, RZ, 0xc0, !PT ;  /* 0x000000ff04ff7812 */ /* 0x000fda000782c0ff */
[----:B------:R-:W-:Y:S05]  /*76d0*/  @P1 BRA `(.L_x_175) ;  /* 0xfffffff400501947 */ /* 0x000fea000383ffff */
[----:B------:R-:W-:Y:S05]  /*76e0*/  BSYNC B0 ;  /* 0x0000000000007941 */ /* 0x000fea0003800000 */
.L_x_163:
[----:B------:R-:W-:-:S03]  /*76f0*/  UMOV UR4, 0xffffffff ;  /* 0xffffffff00047882 */ /* 0x000fc60000000000 */
[----:B------:R-:W-:Y:S05]  /*7700*/  BRA.DIV UR4, `(.L_x_176) ;  /* 0x0000000a04807947 */ /* 0x000fea000b800000 */
[----:B------:R-:W-:-:S13]  /*7710*/  ELECT P6, URZ, PT ;  /* 0x00000000003f782f */ /* 0x000fda00038c0000 */
.L_x_200:
[----:B------:R-:W-:Y:S04]  /*7720*/  BSSY B0, `(.L_x_177) ;  /* 0x0000085000007945 */ /* 0x000fe80003800000 */
[----:B------:R-:W-:Y:S05]  /*7730*/  @!P6 BRA `(.L_x_178) ;  /* 0x00000008000ce947 */ /* 0x000fea0003800000 */
[----:B------:R-:W-:-:S04]  /*7740*/  LOP3.LUT R19, R19, 0x2, RZ, 0xfc, !PT ;  /* 0x0000000213137812 */ /* 0x000fc800078efcff */
[----:B------:R-:W-:-:S13]  /*7750*/  ISETP.NE.AND P0, PT, R19, 0x3, PT ;  /* 0x000000031300780c */ /* 0x000fda0003f05270 */
[----:B------:R-:W-:Y:S05]  /*7760*/  @!P0 BRA `(.L_x_179) ;  /* 0x0000000000048947 */ /* 0x000fea0003800000 */
[----:B------:R-:W-:Y:S01]  /*7770*/  BPT.TRAP 0x1 ;  /* 0x000000040000795c */ /* 0x000fe20000300000 */
.L_x_179:
[----:B------:R-:W0:Y:S01]  /*7780*/  S2R R3, SR_CgaCtaId ;  /* 0x0000000000037919 */ /* 0x000e220000008800 */
[----:B------:R-:W-:-:S04]  /*7790*/  MOV R2, 0x400 ;  /* 0x0000040000027802 */ /* 0x000fc80000000f00 */
[----:B0-----:R-:W-:Y:S02]  /*77a0*/  LEA R3, R3, R2, 0x18 ;  /* 0x0000000203037211 */ /* 0x001fe400078ec0ff */
[----:B------:R-:W-:-:S03]  /*77b0*/  SHF.L.U32 R2, R0, 0x1f, RZ ;  /* 0x0000001f00027819 */ /* 0x000fc600000006ff */
[----:B------:R-:W-:-:S04]  /*77c0*/  VIADD R3, R3, 0x70 ;  /* 0x0000007003037836 */ /* 0x000fc80000000000 */
[C---:B------:R-:W-:Y:S02]  /*77d0*/  IMAD R7, R12.reuse, 0x8, R3 ;  /* 0x000000080c077824 */ /* 0x040fe400078e0203 */
[----:B------:R-:W-:Y:S02]  /*77e0*/  VIADD R12, R12, 0x1 ;  /* 0x000000010c0c7836 */ /* 0x000fe40000000000 */
[----:B------:R-:W0:Y:S03]  /*77f0*/  SYNCS.PHASECHK.TRANS64.TRYWAIT P0, [R7+URZ], R2 ;  /* 0x00000002070075a7 */ /* 0x000e26000800017f */
[----:B------:R-:W-:-:S04]  /*7800*/  ISETP.NE.AND P1, PT, R12, 0xe, PT ;  /* 0x0000000e0c00780c */ /* 0x000fc80003f25270 */
[----:B------:R-:W-:Y:S02]  /*7810*/  SEL R5, RZ, 0x1, P1 ;  /* 0x00000001ff057807 */ /* 0x000fe40000800000 */
[----:B------:R-:W-:Y:S02]  /*7820*/  SEL R12, R12, RZ, P1 ;  /* 0x000000ff0c0c7207 */ /* 0x000fe40000800000 */
[----:B------:R-:W-:-:S03]  /*7830*/  LOP3.LUT R5, R0, R5, RZ, 0x3c, !PT ;  /* 0x0000000500057212 */ /* 0x000fc600078e3cff */
[----:B------:R-:W-:Y:S01]  /*7840*/  IMAD R9, R12, 0x8, R3 ;  /* 0x000000080c097824 */ /* 0x000fe200078e0203 */
[----:B------:R-:W-:Y:S01]  /*7850*/  SHF.L.U32 R4, R5, 0x1f, RZ ;  /* 0x0000001f05047819 */ /* 0x000fe200000006ff */
[----:B0-----:R-:W-:Y:S06]  /*7860*/  @!P0 BRA `(.L_x_180) ;  /* 0x0000000800488947 */ /* 0x001fec0003800000 */
.L_x_201:
[----:B------:R-:W1:Y:S01]  /*7870*/  SYNCS.PHASECHK.TRANS64.TRYWAIT P0, [R9+URZ], R4 ;  /* 0x00000004090075a7 */ /* 0x000e62000800017f */
[----:B------:R-:W-:-:S05]  /*7880*/  VIADD R0, R12, 0x1 ;  /* 0x000000010c007836 */ /* 0x000fca0000000000 */
[----:B------:R-:W-:-:S04]  /*7890*/  ISETP.NE.AND P1, PT, R0, 0xe, PT ;  /* 0x0000000e0000780c */ /* 0x000fc80003f25270 */
[----:B0-----:R-:W-:Y:S02]  /*78a0*/  SEL R2, RZ, 0x1, P1 ;  /* 0x00000001ff027807 */ /* 0x001fe40000800000 */
[----:B------:R-:W-:Y:S02]  /*78b0*/  SEL R0, R0, RZ, P1 ;  /* 0x000000ff00007207 */ /* 0x000fe40000800000 */
[----:B------:R-:W-:-:S03]  /*78c0*/  LOP3.LUT R7, R5, R2, RZ, 0x3c, !PT ;  /* 0x0000000205077212 */ /* 0x000fc600078e3cff */
[----:B------:R-:W-:Y:S01]  /*78d0*/  IMAD R6, R0, 0x8, R3 ;  /* 0x0000000800067824 */ /* 0x000fe200078e0203 */
[----:B------:R-:W-:Y:S01]  /*78e0*/  SHF.L.U32 R5, R7, 0x1f, RZ ;  /* 0x0000001f07057819 */ /* 0x000fe200000006ff */
[----:B-1----:R-:W-:Y:S06]  /*78f0*/  @!P0 BRA `(.L_x_181) ;  /* 0x0000000800388947 */ /* 0x002fec0003800000 */
.L_x_202:
[----:B------:R-:W1:Y:S01]  /*7900*/  SYNCS.PHASECHK.TRANS64.TRYWAIT P0, [R6+URZ], R5 ;  /* 0x00000005060075a7 */ /* 0x000e62000800017f */
[----:B------:R-:W-:-:S05]  /*7910*/  VIADD R0, R0, 0x1 ;  /* 0x0000000100007836 */ /* 0x000fca0000000000 */
[----:B------:R-:W-:-:S04]  /*7920*/  ISETP.NE.AND P1, PT, R0, 0xe, PT ;  /* 0x0000000e0000780c */ /* 0x000fc80003f25270 */
[----:B------:R-:W-:Y:S02]  /*7930*/  SEL R2, RZ, 0x1, P1 ;  /* 0x00000001ff027807 */ /* 0x000fe40000800000 */
[----:B------:R-:W-:Y:S02]  /*7940*/  SEL R0, R0, RZ, P1 ;  /* 0x000000ff00007207 */ /* 0x000fe40000800000 */
[----:B------:R-:W-:-:S03]  /*7950*/  LOP3.LUT R7, R7, R2, RZ, 0x3c, !PT ;  /* 0x0000000207077212 */ /* 0x000fc600078e3cff */
[----:B0-----:R-:W-:Y:S01]  /*7960*/  IMAD R9, R0, 0x8, R3 ;  /* 0x0000000800097824 */ /* 0x001fe200078e0203 */
[----:B------:R-:W-:Y:S01]  /*7970*/  SHF.L.U32 R4, R7, 0x1f, RZ ;  /* 0x0000001f07047819 */ /* 0x000fe200000006ff */
[----:B-1----:R-:W-:Y:S06]  /*7980*/  @!P0 BRA `(.L_x_182) ;  /* 0x0000000800288947 */ /* 0x002fec0003800000 */
.L_x_203:
        /* <DEDUP_REMOVED lines=9> */
.L_x_204:
        /* <DEDUP_REMOVED lines=9> */
.L_x_205:
        /* <DEDUP_REMOVED lines=9> */
.L_x_206:
        /* <DEDUP_REMOVED lines=9> */
.L_x_207:
        /* <DEDUP_REMOVED lines=9> */
.L_x_208:
        /* <DEDUP_REMOVED lines=9> */
.L_x_209:
        /* <DEDUP_REMOVED lines=9> */
.L_x_210:
        /* <DEDUP_REMOVED lines=9> */
.L_x_211:
        /* <DEDUP_REMOVED lines=9> */
.L_x_212:
[----:B------:R-:W1:Y:S01]  /*7ea0*/  SYNCS.PHASECHK.TRANS64.TRYWAIT P0, [R6+URZ], R5 ;  /* 0x00000005060075a7 */ /* 0x000e62000800017f */
[----:B------:R-:W-:-:S05]  /*7eb0*/  VIADD R0, R0, 0x1 ;  /* 0x0000000100007836 */ /* 0x000fca0000000000 */
[----:B------:R-:W-:-:S04]  /*7ec0*/  ISETP.NE.AND P1, PT, R0, 0xe, PT ;  /* 0x0000000e0000780c */ /* 0x000fc80003f25270 */
[----:B------:R-:W-:Y:S02]  /*7ed0*/  SEL R2, RZ, 0x1, P1 ;  /* 0x00000001ff027807 */ /* 0x000fe40000800000 */
[----:B------:R-:W-:Y:S02]  /*7ee0*/  SEL R0, R0, RZ, P1 ;  /* 0x000000ff00007207 */ /* 0x000fe40000800000 */
[----:B------:R-:W-:Y:S01]  /*7ef0*/  LOP3.LUT R2, R7, R2, RZ, 0x3c, !PT ;  /* 0x0000000207027212 */ /* 0x000fe200078e3cff */
[----:B-1----:R-:W-:Y:S06]  /*7f00*/  @!P0 BRA `(.L_x_192) ;  /* 0x0000000400908947 */ /* 0x002fec0003800000 */
.L_x_213:
[----:B------:R-:W-:Y:S01]  /*7f10*/  IMAD R3, R0, 0x8, R3 ;  /* 0x0000000800037824 */ /* 0x000fe200078e0203 */
[----:B------:R-:W-:-:S07]  /*7f20*/  SHF.L.U32 R0, R2, 0x1f, RZ ;  /* 0x0000001f02007819 */ /* 0x000fce00000006ff */
.L_x_193:
[----:B--2---:R2:W3:Y:S02]  /*7f30*/  SYNCS.PHASECHK.TRANS64.TRYWAIT P0, [R3+URZ], R0 ;  /* 0x00000000030075a7 */ /* 0x0044e4000800017f */
[----:B---3--:R-:W-:Y:S05]  /*7f40*/  @!P0 NANOSLEEP.SYNCS 0x989680 ;  /* 0x009896800000895d */ /* 0x008fea0003900000 */
[----:B------:R-:W3:Y:S02]  /*7f50*/  @!P0 SYNCS.PHASECHK.TRANS64 P0, [R3+URZ], R0 ;  /* 0x00000000030085a7 */ /* 0x000ee4000800007f */
[----:B---3--:R-:W-:Y:S05]  /*7f60*/  @!P0 BRA `(.L_x_193) ;  /* 0xfffffffc00f08947 */ /* 0x008fea000383ffff */
.L_x_178:
[----:B------:R-:W-:Y:S05]  /*7f70*/  BSYNC B0 ;  /* 0x0000000000007941 */ /* 0x000fea0003800000 */
.L_x_177:
[----:B------:R-:W-:Y:S05]  /*7f80*/  EXIT ;  /* 0x000000000000794d */ /* 0x000fea0003800000 */
.L_x_18:
[----:B---3--:R3:W4:Y:S02]  /*7f90*/  SYNCS.PHASECHK.TRANS64.TRYWAIT P1, [R3+URZ], R0 ;  /* 0x00000000030075a7 */ /* 0x008724000802017f */
[----:B----4-:R-:W-:Y:S05]  /*7fa0*/  @!P1 NANOSLEEP.SYNCS 0x989680 ;  /* 0x009896800000995d */ /* 0x010fea0003900000 */
[----:B------:R-:W4:Y:S02]  /*7fb0*/  @!P1 SYNCS.PHASECHK.TRANS64 P1, [R3+URZ], R0 ;  /* 0x00000000030095a7 */ /* 0x000f24000802007f */
[----:B----4-:R-:W-:Y:S05]  /*7fc0*/  @!P1 BRA `(.L_x_18) ;  /* 0xfffffffc00f09947 */ /* 0x010fea000383ffff */
[----:B------:R-:W-:Y:S05]  /*7fd0*/  BRA `(.L_x_17) ;  /* 0xffffff9000e87947 */ /* 0x000fea000383ffff */
.L_x_23:
[----:B-1----:R-:W-:-:S04]  /*7fe0*/  IMAD.U32 R4, RZ, RZ, UR4 ;  /* 0x00000004ff047e24 */ /* 0x002fc8000f8e00ff */
[----:B------:R1:W2:Y:S03]  /*7ff0*/  SYNCS.PHASECHK.TRANS64.TRYWAIT P1, [R4+URZ], R3 ;  /* 0x00000003040075a7 */ /* 0x0002a6000802017f */
[----:B--2---:R-:W-:Y:S05]  /*8000*/  @!P1 NANOSLEEP.SYNCS 0x989680 ;  /* 0x009896800000995d */ /* 0x004fea0003900000 */
[----:B------:R-:W2:Y:S02]  /*8010*/  @!P1 SYNCS.PHASECHK.TRANS64 P1, [R4+URZ], R3 ;  /* 0x00000003040095a7 */ /* 0x000ea4000802007f */
[----:B--2---:R-:W-:Y:S05]  /*8020*/  @!P1 BRA `(.L_x_23) ;  /* 0xfffffffc00ec9947 */ /* 0x004fea000383ffff */
[----:B------:R-:W-:Y:S05]  /*8030*/  BRA `(.L_x_22) ;  /* 0xffffff9400887947 */ /* 0x000fea000383ffff */
.L_x_164:
[----:B------:R-:W-:Y:S01]  /*8040*/  BSSY B1, `(.L_x_194) ;  /* 0x0000006000017945 */ /* 0x000fe20003800000 */
[----:B------:R-:W-:-:S07]  /*8050*/  IMAD.MOV.U32 R15, RZ, RZ, -0x1 ;  /* 0xffffffffff0f7424 */ /* 0x000fce00078e00ff */
[----:B------:R-:W-:Y:S05]  /*8060*/  WARPSYNC.COLLECTIVE R15, `(.L_x_195) ;  /* 0x000000000f0c7348 */ /* 0x000fea0003c00000 */
[----:B------:R-:W-:Y:S02]  /*8070*/  ELECT P6, UR62, PT ;  /* 0x00000000003e782f */ /* 0x000fe400038c0000 */
[----:B------:R-:W-:Y:S01]  /*8080*/  MOV R14, UR62 ;  /* 0x0000003e000e7c02 */ /* 0x000fe20008000f00 */
[----:B------:R-:W-:Y:S10]  /*8090*/  ENDCOLLECTIVE ;  /* 0x000000000000791b */ /* 0x000ff40003800000 */
.L_x_195:
[----:B------:R-:W-:Y:S05]  /*80a0*/  BSYNC B1 ;  /* 0x0000000000017941 */ /* 0x000fea0003800000 */
.L_x_194:
[----:B------:R-:W-:Y:S05]  /*80b0*/  BRA `(.L_x_196) ;  /* 0xffffffe800e47947 */ /* 0x000fea000383ffff */
.L_x_167:
[----:B0-----:R0:W1:Y:S02]  /*80c0*/  SYNCS.PHASECHK.TRANS64.TRYWAIT P1, [R14+URZ+0x70], R7 ;  /* 0x000070070e0075a7 */ /* 0x001064000802017f */
[----:B-1----:R-:W-:Y:S05]  /*80d0*/  @!P1 NANOSLEEP.SYNCS 0x989680 ;  /* 0x009896800000995d */ /* 0x002fea0003900000 */
[----:B------:R-:W1:Y:S02]  /*80e0*/  @!P1 SYNCS.PHASECHK.TRANS64 P1, [R14+URZ+0x70], R7 ;  /* 0x000070070e0095a7 */ /* 0x000e64000802007f */
[----:B-1----:R-:W-:Y:S05]  /*80f0*/  @!P1 BRA `(.L_x_167) ;  /* 0xfffffffc00f09947 */ /* 0x002fea000383ffff */
[----:B------:R-:W-:Y:S05]  /*8100*/  BRA `(.L_x_197) ;  /* 0xffffffec00187947 */ /* 0x000fea000383ffff */
.L_x_176:
[----:B------:R-:W-:Y:S01]  /*8110*/  BSSY B0, `(.L_x_198) ;  /* 0x0000006000007945 */ /* 0x000fe20003800000 */
[----:B------:R-:W-:-:S07]  /*8120*/  IMAD.MOV.U32 R15, RZ, RZ, -0x1 ;  /* 0xffffffffff0f7424 */ /* 0x000fce00078e00ff */
[----:B------:R-:W-:Y:S05]  /*8130*/  WARPSYNC.COLLECTIVE R15, `(.L_x_199) ;  /* 0x000000000f0c7348 */ /* 0x000fea0003c00000 */
[----:B------:R-:W-:Y:S02]  /*8140*/  ELECT P6, UR62, PT ;  /* 0x00000000003e782f */ /* 0x000fe400038c0000 */
[----:B------:R-:W-:Y:S01]  /*8150*/  MOV R14, UR62 ;  /* 0x0000003e000e7c02 */ /* 0x000fe20008000f00 */
[----:B------:R-:W-:Y:S10]  /*8160*/  ENDCOLLECTIVE ;  /* 0x000000000000791b */ /* 0x000ff40003800000 */
.L_x_199:
[----:B------:R-:W-:Y:S05]  /*8170*/  BSYNC B0 ;  /* 0x0000000000007941 */ /* 0x000fea0003800000 */
.L_x_198:
[----:B------:R-:W-:Y:S05]  /*8180*/  BRA `(.L_x_200) ;  /* 0xfffffff400647947 */ /* 0x000fea000383ffff */
.L_x_180:
[----:B0-----:R0:W1:Y:S02]  /*8190*/  SYNCS.PHASECHK.TRANS64.TRYWAIT P0, [R7+URZ], R2 ;  /* 0x00000002070075a7 */ /* 0x001064000800017f */
[----:B-1----:R-:W-:Y:S05]  /*81a0*/  @!P0 NANOSLEEP.SYNCS 0x989680 ;  /* 0x009896800000895d */ /* 0x002fea0003900000 */
[----:B------:R-:W1:Y:S02]  /*81b0*/  @!P0 SYNCS.PHASECHK.TRANS64 P0, [R7+URZ], R2 ;  /* 0x00000002070085a7 */ /* 0x000e64000800007f */
[----:B-1----:R-:W-:Y:S05]  /*81c0*/  @!P0 BRA `(.L_x_180) ;  /* 0xfffffffc00f08947 */ /* 0x002fea000383ffff */
[----:B------:R-:W-:Y:S05]  /*81d0*/  BRA `(.L_x_201) ;  /* 0xfffffff400a47947 */ /* 0x000fea000383ffff */
.L_x_181:
[----:B0-----:R0:W1:Y:S02]  /*81e0*/  SYNCS.PHASECHK.TRANS64.TRYWAIT P0, [R9+URZ], R4 ;  /* 0x00000004090075a7 */ /* 0x001064000800017f */
[----:B-1----:R-:W-:Y:S05]  /*81f0*/  @!P0 NANOSLEEP.SYNCS 0x989680 ;  /* 0x009896800000895d */ /* 0x002fea0003900000 */
[----:B------:R-:W1:Y:S02]  /*8200*/  @!P0 SYNCS.PHASECHK.TRANS64 P0, [R9+URZ], R4 ;  /* 0x00000004090085a7 */ /* 0x000e64000800007f */
[----:B-1----:R-:W-:Y:S05]  /*8210*/  @!P0 BRA `(.L_x_181) ;  /* 0xfffffffc00f08947 */ /* 0x002fea000383ffff */
[----:B------:R-:W-:Y:S05]  /*8220*/  BRA `(.L_x_202) ;  /* 0xfffffff400b47947 */ /* 0x000fea000383ffff */
.L_x_182:
[----:B0-----:R0:W1:Y:S02]  /*8230*/  SYNCS.PHASECHK.TRANS64.TRYWAIT P0, [R6+URZ], R5 ;  /* 0x00000005060075a7 */ /* 0x001064000800017f */
[----:B-1----:R-:W-:Y:S05]  /*8240*/  @!P0 NANOSLEEP.SYNCS 0x989680 ;  /* 0x009896800000895d */ /* 0x002fea0003900000 */
[----:B------:R-:W1:Y:S02]  /*8250*/  @!P0 SYNCS.PHASECHK.TRANS64 P0, [R6+URZ], R5 ;  /* 0x00000005060085a7 */ /* 0x000e64000800007f */
[----:B-1----:R-:W-:Y:S05]  /*8260*/  @!P0 BRA `(.L_x_182) ;  /* 0xfffffffc00f08947 */ /* 0x002fea000383ffff */
[----:B------:R-:W-:Y:S05]  /*8270*/  BRA `(.L_x_203) ;  /* 0xfffffff400c47947 */ /* 0x000fea000383ffff */
.L_x_183:
[----:B0-----:R0:W1:Y:S02]  /*8280*/  SYNCS.PHASECHK.TRANS64.TRYWAIT P0, [R9+URZ], R4 ;  /* 0x00000004090075a7 */ /* 0x001064000800017f */
[----:B-1----:R-:W-:Y:S05]  /*8290*/  @!P0 NANOSLEEP.SYNCS 0x989680 ;  /* 0x009896800000895d */ /* 0x002fea0003900000 */
[----:B------:R-:W1:Y:S02]  /*82a0*/  @!P0 SYNCS.PHASECHK.TRANS64 P0, [R9+URZ], R4 ;  /* 0x00000004090085a7 */ /* 0x000e64000800007f */
[----:B-1----:R-:W-:Y:S05]  /*82b0*/  @!P0 BRA `(.L_x_183) ;  /* 0xfffffffc00f08947 */ /* 0x002fea000383ffff */
[----:B------:R-:W-:Y:S05]  /*82c0*/  BRA `(.L_x_204) ;  /* 0xfffffff400d47947 */ /* 0x000fea000383ffff */
.L_x_184:
[----:B0-----:R0:W1:Y:S02]  /*82d0*/  SYNCS.PHASECHK.TRANS64.TRYWAIT P0, [R6+URZ], R5 ;  /* 0x00000005060075a7 */ /* 0x001064000800017f */
[----:B-1----:R-:W-:Y:S05]  /*82e0*/  @!P0 NANOSLEEP.SYNCS 0x989680 ;  /* 0x009896800000895d */ /* 0x002fea0003900000 */
[----:B------:R-:W1:Y:S02]  /*82f0*/  @!P0 SYNCS.PHASECHK.TRANS64 P0, [R6+URZ], R5 ;  /* 0x00000005060085a7 */ /* 0x000e64000800007f */
[----:B-1----:R-:W-:Y:S05]  /*8300*/  @!P0 BRA `(.L_x_184) ;  /* 0xfffffffc00f08947 */ /* 0x002fea000383ffff */
[----:B------:R-:W-:Y:S05]  /*8310*/  BRA `(.L_x_205) ;  /* 0xfffffff400e47947 */ /* 0x000fea000383ffff */
.L_x_185:
[----:B0-----:R0:W1:Y:S02]  /*8320*/  SYNCS.PHASECHK.TRANS64.TRYWAIT P0, [R9+URZ], R4 ;  /* 0x00000004090075a7 */ /* 0x001064000800017f */
[----:B-1----:R-:W-:Y:S05]  /*8330*/  @!P0 NANOSLEEP.SYNCS 0x989680 ;  /* 0x009896800000895d */ /* 0x002fea0003900000 */
[----:B------:R-:W1:Y:S02]  /*8340*/  @!P0 SYNCS.PHASECHK.TRANS64 P0, [R9+URZ], R4 ;  /* 0x00000004090085a7 */ /* 0x000e64000800007f */
[----:B-1----:R-:W-:Y:S05]  /*8350*/  @!P0 BRA `(.L_x_185) ;  /* 0xfffffffc00f08947 */ /* 0x002fea000383ffff */
[----:B------:R-:W-:Y:S05]  /*8360*/  BRA `(.L_x_206) ;  /* 0xfffffff400f47947 */ /* 0x000fea000383ffff */
.L_x_186:
[----:B0-----:R0:W1:Y:S02]  /*8370*/  SYNCS.PHASECHK.TRANS64.TRYWAIT P0, [R6+URZ], R5 ;  /* 0x00000005060075a7 */ /* 0x001064000800017f */
[----:B-1----:R-:W-:Y:S05]  /*8380*/  @!P0 NANOSLEEP.SYNCS 0x989680 ;  /* 0x009896800000895d */ /* 0x002fea0003900000 */
[----:B------:R-:W1:Y:S02]  /*8390*/  @!P0 SYNCS.PHASECHK.TRANS64 P0, [R6+URZ], R5 ;  /* 0x00000005060085a7 */ /* 0x000e64000800007f */
[----:B-1----:R-:W-:Y:S05]  /*83a0*/  @!P0 BRA `(.L_x_186) ;  /* 0xfffffffc00f08947 */ /* 0x002fea000383ffff */
[----:B------:R-:W-:Y:S05]  /*83b0*/  BRA `(.L_x_207) ;  /* 0xfffffff800047947 */ /* 0x000fea000383ffff */
.L_x_187:
[----:B0-----:R0:W1:Y:S02]  /*83c0*/  SYNCS.PHASECHK.TRANS64.TRYWAIT P0, [R9+URZ], R4 ;  /* 0x00000004090075a7 */ /* 0x001064000800017f */
[----:B-1----:R-:W-:Y:S05]  /*83d0*/  @!P0 NANOSLEEP.SYNCS 0x989680 ;  /* 0x009896800000895d */ /* 0x002fea0003900000 */
[----:B------:R-:W1:Y:S02]  /*83e0*/  @!P0 SYNCS.PHASECHK.TRANS64 P0, [R9+URZ], R4 ;  /* 0x00000004090085a7 */ /* 0x000e64000800007f */
[----:B-1----:R-:W-:Y:S05]  /*83f0*/  @!P0 BRA `(.L_x_187) ;  /* 0xfffffffc00f08947 */ /* 0x002fea000383ffff */
[----:B------:R-:W-:Y:S05]  /*8400*/  BRA `(.L_x_208) ;  /* 0xfffffff800147947 */ /* 0x000fea000383ffff */
.L_x_188:
[----:B0-----:R0:W1:Y:S02]  /*8410*/  SYNCS.PHASECHK.TRANS64.TRYWAIT P0, [R6+URZ], R5 ;  /* 0x00000005060075a7 */ /* 0x001064000800017f */
[----:B-1----:R-:W-:Y:S05]  /*8420*/  @!P0 NANOSLEEP.SYNCS 0x989680 ;  /* 0x009896800000895d */ /* 0x002fea0003900000 */
[----:B------:R-:W1:Y:S02]  /*8430*/  @!P0 SYNCS.PHASECHK.TRANS64 P0, [R6+URZ], R5 ;  /* 0x00000005060085a7 */ /* 0x000e64000800007f */
[----:B-1----:R-:W-:Y:S05]  /*8440*/  @!P0 BRA `(.L_x_188) ;  /* 0xfffffffc00f08947 */ /* 0x002fea000383ffff */
[----:B------:R-:W-:Y:S05]  /*8450*/  BRA `(.L_x_209) ;  /* 0xfffffff800247947 */ /* 0x000fea000383ffff */
.L_x_189:
[----:B0-----:R0:W1:Y:S02]  /*8460*/  SYNCS.PHASECHK.TRANS64.TRYWAIT P0, [R9+URZ], R4 ;  /* 0x00000004090075a7 */ /* 0x001064000800017f */
[----:B-1----:R-:W-:Y:S05]  /*8470*/  @!P0 NANOSLEEP.SYNCS 0x989680 ;  /* 0x009896800000895d */ /* 0x002fea0003900000 */
[----:B------:R-:W1:Y:S02]  /*8480*/  @!P0 SYNCS.PHASECHK.TRANS64 P0, [R9+URZ], R4 ;  /* 0x00000004090085a7 */ /* 0x000e64000800007f */
[----:B-1----:R-:W-:Y:S05]  /*8490*/  @!P0 BRA `(.L_x_189) ;  /* 0xfffffffc00f08947 */ /* 0x002fea000383ffff */
[----:B------:R-:W-:Y:S05]  /*84a0*/  BRA `(.L_x_210) ;  /* 0xfffffff800347947 */ /* 0x000fea000383ffff */
.L_x_190:
[----:B0-----:R0:W1:Y:S02]  /*84b0*/  SYNCS.PHASECHK.TRANS64.TRYWAIT P0, [R6+URZ], R5 ;  /* 0x00000005060075a7 */ /* 0x001064000800017f */
[----:B-1----:R-:W-:Y:S05]  /*84c0*/  @!P0 NANOSLEEP.SYNCS 0x989680 ;  /* 0x009896800000895d */ /* 0x002fea0003900000 */
[----:B------:R-:W1:Y:S02]  /*84d0*/  @!P0 SYNCS.PHASECHK.TRANS64 P0, [R6+URZ], R5 ;  /* 0x00000005060085a7 */ /* 0x000e64000800007f */
[----:B-1----:R-:W-:Y:S05]  /*84e0*/  @!P0 BRA `(.L_x_190) ;  /* 0xfffffffc00f08947 */ /* 0x002fea000383ffff */
[----:B------:R-:W-:Y:S05]  /*84f0*/  BRA `(.L_x_211) ;  /* 0xfffffff800447947 */ /* 0x000fea000383ffff */
.L_x_191:
[----:B0-----:R0:W1:Y:S02]  /*8500*/  SYNCS.PHASECHK.TRANS64.TRYWAIT P0, [R9+URZ], R4 ;  /* 0x00000004090075a7 */ /* 0x001064000800017f */
[----:B-1----:R-:W-:Y:S05]  /*8510*/  @!P0 NANOSLEEP.SYNCS 0x989680 ;  /* 0x009896800000895d */ /* 0x002fea0003900000 */
[----:B------:R-:W1:Y:S02]  /*8520*/  @!P0 SYNCS.PHASECHK.TRANS64 P0, [R9+URZ], R4 ;  /* 0x00000004090085a7 */ /* 0x000e64000800007f */
[----:B-1----:R-:W-:Y:S05]  /*8530*/  @!P0 BRA `(.L_x_191) ;  /* 0xfffffffc00f08947 */ /* 0x002fea000383ffff */
[----:B------:R-:W-:Y:S05]  /*8540*/  BRA `(.L_x_212) ;  /* 0xfffffff800547947 */ /* 0x000fea000383ffff */
.L_x_192:
[----:B-1----:R1:W2:Y:S02]  /*8550*/  SYNCS.PHASECHK.TRANS64.TRYWAIT P0, [R6+URZ], R5 ;  /* 0x00000005060075a7 */ /* 0x0022a4000800017f */
[----:B--2---:R-:W-:Y:S05]  /*8560*/  @!P0 NANOSLEEP.SYNCS 0x989680 ;  /* 0x009896800000895d */ /* 0x004fea0003900000 */
[----:B------:R-:W2:Y:S02]  /*8570*/  @!P0 SYNCS.PHASECHK.TRANS64 P0, [R6+URZ], R5 ;  /* 0x00000005060085a7 */ /* 0x000ea4000800007f */
[----:B--2---:R-:W-:Y:S05]  /*8580*/  @!P0 BRA `(.L_x_192) ;  /* 0xfffffffc00f08947 */ /* 0x004fea000383ffff */
[----:B------:R-:W-:Y:S05]  /*8590*/  BRA `(.L_x_213) ;  /* 0xfffffff8005c7947 */ /* 0x000fea000383ffff */
.L_x_214:
[----:B------:R-:W-:-:S00]  /*85a0*/  BRA `(.L_x_214) ;  /* 0xfffffffc00fc7947 */ /* 0x000fc0000383ffff */
[----:B------:R-:W-:-:S00]  /*85b0*/  NOP ;  /* 0x0000000000007918 */ /* 0x000fc00000000000 */
        /* <DEDUP_REMOVED lines=12> */
.L_x_215:


//--------------------- .nv.global.init           --------------------------
	.section	.nv.global.init,"aw",@progbits
.nv.global.init:
	.type		$str$22,@object
	.size		$str$22,($str$23 - $str$22)
$str$22:
        /*0000*/ 	.byte	0x6b, 0x5f, 0x74, 0x69, 0x6c, 0x65, 0x5f, 0x63, 0x6f, 0x75, 0x6e, 0x74, 0x20, 0x3e, 0x3d, 0x20
        /*0010*/ 	.byte	0x31, 0x00
	.type		$str$23,@object
	.size		$str$23,(__unnamed_1 - $str$23)
$str$23:
        /*0012*/ 	.byte	0x2f, 0x74, 0x6d, 0x70, 0x2f, 0x63, 0x75, 0x74, 0x6c, 0x61, 0x73, 0x73, 0x5f, 0x73, 0x77, 0x65
        /*0022*/ 	.byte	0x65, 0x70, 0x5f, 0x73, 0x72, 0x63, 0x2f, 0x69, 0x6e, 0x63, 0x6c, 0x75, 0x64, 0x65, 0x2f, 0x63
        /*0032*/ 	.byte	0x75, 0x74, 0x6c, 0x61, 0x73, 0x73, 0x2f, 0x67, 0x65, 0x6d, 0x6d, 0x2f, 0x63, 0x6f, 0x6c, 0x6c
        /*0042*/ 	.byte	0x65, 0x63, 0x74, 0x69, 0x76, 0x65, 0x2f, 0x73, 0x6d, 0x39, 0x30, 0x5f, 0x6d, 0x6d, 0x61, 0x5f
        /*0052*/ 	.byte	0x74, 0x6d, 0x61, 0x5f, 0x67, 0x6d, 0x6d, 0x61, 0x5f, 0x73, 0x73, 0x5f, 0x77, 0x61, 0x72, 0x70
        /*0062*/ 	.byte	0x73, 0x70, 0x65, 0x63, 0x69, 0x61, 0x6c, 0x69, 0x7a, 0x65, 0x64, 0x2e, 0x68, 0x70, 0x70, 0x00
	.type		__unnamed_1,@object
	.size		__unnamed_1,(.L_0 - __unnamed_1)
__unnamed_1:
        /*0072*/ 	.byte	0x76, 0x6f, 0x69, 0x64, 0x20, 0x63, 0x75, 0x74, 0x6c, 0x61, 0x73, 0x73, 0x3a, 0x3a, 0x67, 0x65
        /* <DEDUP_REMOVED lines=179> */
        /*0bb2*/ 	.byte	0x3a, 0x3a, 0x69, 0x64, 0x65, 0x6e, 0x74, 0x69, 0x74, 0x79, 0x5d, 0x00
.L_0:


//--------------------- .nv.shared._ZN7cutlass13device_kernelINS_4gemm6kernel13GemmUniversalIN4cute5tupleIJiiiiEEENS1_10collective13CollectiveMmaINS1_34MainloopSm90TmaGmmaWarpSpecializedILi14ENS5_IJNS4_1CILi1EEESB_SB_EEENS1_35KernelTmaWarpSpecializedCooperativeEEENS5_IJNSA_ILi128EEESF_NSA_ILi32EEEEEENS_6half_tENS5_IJlSB_lEEESI_SJ_NS4_8TiledMMAINS4_8MMA_AtomIJNS4_4SM904GMMA26MMA_64x128x16_F32F16F16_SSILNSN_5MajorE0ELSP_0ELNSN_7ScaleInE1ELSQ_1EEEEEENS4_6LayoutINS5_IJNSA_ILi2EEESB_SB_EEENS5_IJSB_NSA_ILi0EEESW_EEEEENS5_IJNS4_10UnderscoreESZ_SZ_EEEEENS4_13SM90_TMA_LOADENS4_14ComposedLayoutINS4_7SwizzleILi2ELi4ELi3EEENS4_18smem_ptr_flag_bitsILi16EEENST_INS5_IJNSA_ILi8EEESG_EEENS5_IJSG_SB_EEEEEEEvNS4_8identityES12_S1C_vS1D_EENS_8epilogue10collective6detail29Sm90TmaWarpSpecializedAdapterINS1G_15DefaultEpilogueISI_SJ_SJ_NS1F_6thread17LinearCombinationISI_Li1EffLNS1K_9ScaleType4KindE0ELNS_15FloatRoundStyleE2ESI_EENS1_15EpilogueDefaultEEEEEvvEEEEvNT_6ParamsE --------------------------
	.section	.nv.shared._ZN7cutlass13device_kernelINS_4gemm6kernel13GemmUniversalIN4cute5tupleIJiiiiEEENS1_10collective13CollectiveMmaINS1_34MainloopSm90TmaGmmaWarpSpecializedILi14ENS5_IJNS4_1CILi1EEESB_SB_EEENS1_35KernelTmaWarpSpecializedCooperativeEEENS5_IJNSA_ILi128EEESF_NSA_ILi32EEEEEENS_6half_tENS5_IJlSB_lEEESI_SJ_NS4_8TiledMMAINS4_8MMA_AtomIJNS4_4SM904GMMA26MMA_64x128x16_F32F16F16_SSILNSN_5MajorE0ELSP_0ELNSN_7ScaleInE1ELSQ_1EEEEEENS4_6LayoutINS5_IJNSA_ILi2EEESB_SB_EEENS5_IJSB_NSA_ILi0EEESW_EEEEENS5_IJNS4_10UnderscoreESZ_SZ_EEEEENS4_13SM90_TMA_LOADENS4_14ComposedLayoutINS4_7SwizzleILi2ELi4ELi3EEENS4_18smem_ptr_flag_bitsILi16EEENST_INS5_IJNSA_ILi8EEESG_EEENS5_IJSG_SB_EEEEEEEvNS4_8identityES12_S1C_vS1D_EENS_8epilogue10collective6detail29Sm90TmaWarpSpecializedAdapterINS1G_15DefaultEpilogueISI_SJ_SJ_NS1F_6thread17LinearCombinationISI_Li1EffLNS1K_9ScaleType4KindE0ELNS_15FloatRoundStyleE2ESI_EENS1_15EpilogueDefaultEEEEEvvEEEEvNT_6ParamsE,"aw",@nobits
	.sectionflags	@""
	.align	16
	.zero		1024


//--------------------- .nv.shared.reserved.0     --------------------------
	.section	.nv.shared.reserved.0,"aw",@nobits
	.weak		__nv_reservedSMEM_offset_0_alias
	.size		__nv_reservedSMEM_offset_0_alias, 0, 0
	.other		__nv_reservedSMEM_offset_0_alias,@"STO_CUDA_RESERVED_SHARED STV_DEFAULT"
__nv_reservedSMEM_offset_0_alias:
	.zero		0


//--------------------- .nv.global                --------------------------
	.section	.nv.global,"aw",@nobits
.nv.global:
	.type		_ZN39_INTERNAL_d4124026_4_k_cu_3fda3203_26424cute1_E,@object
	.size		_ZN39_INTERNAL_d4124026_4_k_cu_3fda3203_26424cute1_E,(_ZN39_INTERNAL_d4124026_4_k_cu_3fda3203_26424cuda3std3__45__cpo6cbeginE - _ZN39_INTERNAL_d4124026_4_k_cu_3fda3203_26424cute1_E)
_ZN39_INTERNAL_d4124026_4_k_cu_3fda3203_26424cute1_E:
	.zero		1
	.type		_ZN39_INTERNAL_d4124026_4_k_cu_3fda3203_26424cuda3std3__45__cpo6cbeginE,@object
	.size		_ZN39_INTERNAL_d4124026_4_k_cu_3fda3203_26424cuda3std3__45__cpo6cbeginE,(_ZN39_INTERNAL_d4124026_4_k_cu_3fda3203_26424cuda3std3__48in_placeE - _ZN39_INTERNAL_d4124026_4_k_cu_3fda3203_26424cuda3std3__45__cpo6cbeginE)
_ZN39_INTERNAL_d4124026_4_k_cu_3fda3203_26424cuda3std3__45__cpo6cbeginE:
	.zero		1
	.type		_ZN39_INTERNAL_d4124026_4_k_cu_3fda3203_26424cuda3std3__48in_placeE,@object
	.size		_ZN39_INTERNAL_d4124026_4_k_cu_3fda3203_26424cuda3std3__48in_placeE,(_ZN39_INTERNAL_d4124026_4_k_cu_3fda3203_26424cuda3std6ranges3__45__cpo9iter_moveE - _ZN39_INTERNAL_d4124026_4_k_cu_3fda3203_26424cuda3std3__48in_placeE)
_ZN39_INTERNAL_d4124026_4_k_cu_3fda3203_26424cuda3std3__48in_placeE:
	.zero		1
	.type		_ZN39_INTERNAL_d4124026_4_k_cu_3fda3203_26424cuda3std6ranges3__45__cpo9iter_moveE,@object
	.size		_ZN39_INTERNAL_d4124026_4_k_cu_3fda3203_26424cuda3std6ranges3__45__cpo9iter_moveE,(_ZN39_INTERNAL_d4124026_4_k_cu_3fda3203_26424cuda3std3__45__cpo5beginE - _ZN39_INTERNAL_d4124026_4_k_cu_3fda3203_26424cuda3std6ranges3__45__cpo9iter_moveE)
_ZN39_INTERNAL_d4124026_4_k_cu_3fda3203_26424cuda3std6ranges3__45__cpo9iter_moveE:
	.zero		1
	.type		_ZN39_INTERNAL_d4124026_4_k_cu_3fda3203_26424cuda3std3__45__cpo5beginE,@object
	.size		_ZN39_INTERNAL_d4124026_4_k_cu_3fda3203_26424cuda3std3__45__cpo5beginE,(_ZN39_INTERNAL_d4124026_4_k_cu_3fda3203_26424cuda3std3__441_GLOBAL__N__d4124026_4_k_cu_3fda3203_26426ignoreE - _ZN39_INTERNAL_d4124026_4_k_cu_3fda3203_26424cuda3std3__45__cpo5beginE)
_ZN39_INTERNAL_d4124026_4_k_cu_3fda3203_26424cuda3std3__45__cpo5beginE:
	.zero		1
	.type		_ZN39_INTERNAL_d4124026_4_k_cu_3fda3203_26424cuda3std3__441_GLOBAL__N__d4124026_4_k_cu_3fda3203_26426ignoreE,@object
	.size		_ZN39_INTERNAL_d4124026_4_k_cu_3fda3203_26424cuda3std3__441_GLOBAL__N__d4124026_4_k_cu_3fda3203_26426ignoreE,(_ZN39_INTERNAL_d4124026_4_k_cu_3fda3203_26424cute7productE - _ZN39_INTERNAL_d4124026_4_k_cu_3fda3203_26424cuda3std3__441_GLOBAL__N__d4124026_4_k_cu_3fda3203_26426ignoreE)
_ZN39_INTERNAL_d4124026_4_k_cu_3fda3203_26424cuda3std3__441_GLOBAL__N__d4124026_4_k_cu_3fda3203_26426ignoreE:
	.zero		1
	.type		_ZN39_INTERNAL_d4124026_4_k_cu_3fda3203_26424cute7productE,@object
	.size		_ZN39_INTERNAL_d4124026_4_k_cu_3fda3203_26424cute7productE,(_ZN39_INTERNAL_d4124026_4_k_cu_3fda3203_26424cuda3std3__45__cpo3endE - _ZN39_INTERNAL_d4124026_4_k_cu_3fda3203_26424cute7productE)
_ZN39_INTERNAL_d4124026_4_k_cu_3fda3203_26424cute7productE:
	.zero		1
	.type		_ZN39_INTERNAL_d4124026_4_k_cu_3fda3203_26424cuda3std3__45__cpo3endE,@object
	.size		_ZN39_INTERNAL_d4124026_4_k_cu_3fda3203_26424cuda3std3__45__cpo3endE,(_ZN39_INTERNAL_d4124026_4_k_cu_3fda3203_26424cuda3std3__419piecewise_constructE - _ZN39_INTERNAL_d4124026_4_k_cu_3fda3203_26424cuda3std3__45__cpo3endE)
_ZN39_INTERNAL_d4124026_4_k_cu_3fda3203_26424cuda3std3__45__cpo3endE:
	.zero		1
	.type		_ZN39_INTERNAL_d4124026_4_k_cu_3fda3203_26424cuda3std3__419piecewise_constructE,@object
	.size		_ZN39_INTERNAL_d4124026_4_k_cu_3fda3203_26424cuda3std3__419piecewise_constructE,(_ZN39_INTERNAL_d4124026_4_k_cu_3fda3203_26424cuda3std3__45__cpo4cendE - _ZN39_INTERNAL_d4124026_4_k_cu_3fda3203_26424cuda3std3__419piecewise_constructE)
_ZN39_INTERNAL_d4124026_4_k_cu_3fda3203_26424cuda3std3__419piecewise_constructE:
	.zero		1
	.type		_ZN39_INTERNAL_d4124026_4_k_cu_3fda3203_26424cuda3std3__45__cpo4cendE,@object
	.size		_ZN39_INTERNAL_d4124026_4_k_cu_3fda3203_26424cuda3std3__45__cpo4cendE,(_ZN39_INTERNAL_d4124026_4_k_cu_3fda3203_26424cuda3std6ranges3__45__cpo4swapE - _ZN39_INTERNAL_d4124026_4_k_cu_3fda3203_26424cuda3std3__45__cpo4cendE)
_ZN39_INTERNAL_d4124026_4_k_cu_3fda3203_26424cuda3std3__45__cpo4cendE:
	.zero		1
	.type		_ZN39_INTERNAL_d4124026_4_k_cu_3fda3203_26424cuda3std6ranges3__45__cpo4swapE,@object
	.size		_ZN39_INTERNAL_d4124026_4_k_cu_3fda3203_26424cuda3std6ranges3__45__cpo4swapE,(.L_8 - _ZN39_INTERNAL_d4124026_4_k_cu_3fda3203_26424cuda3std6ranges3__45__cpo4swapE)
_ZN39_INTERNAL_d4124026_4_k_cu_3fda3203_26424cuda3std6ranges3__45__cpo4swapE:
	.zero		1
.L_8:


//--------------------- .nv.constant0._ZN7cutlass13device_kernelINS_4gemm6kernel13GemmUniversalIN4cute5tupleIJiiiiEEENS1_10collective13CollectiveMmaINS1_34MainloopSm90TmaGmmaWarpSpecializedILi14ENS5_IJNS4_1CILi1EEESB_SB_EEENS1_35KernelTmaWarpSpecializedCooperativeEEENS5_IJNSA_ILi128EEESF_NSA_ILi32EEEEEENS_6half_tENS5_IJlSB_lEEESI_SJ_NS4_8TiledMMAINS4_8MMA_AtomIJNS4_4SM904GMMA26MMA_64x128x16_F32F16F16_SSILNSN_5MajorE0ELSP_0ELNSN_7ScaleInE1ELSQ_1EEEEEENS4_6LayoutINS5_IJNSA_ILi2EEESB_SB_EEENS5_IJSB_NSA_ILi0EEESW_EEEEENS5_IJNS4_10UnderscoreESZ_SZ_EEEEENS4_13SM90_TMA_LOADENS4_14ComposedLayoutINS4_7SwizzleILi2ELi4ELi3EEENS4_18smem_ptr_flag_bitsILi16EEENST_INS5_IJNSA_ILi8EEESG_EEENS5_IJSG_SB_EEEEEEEvNS4_8identityES12_S1C_vS1D_EENS_8epilogue10collective6detail29Sm90TmaWarpSpecializedAdapterINS1G_15DefaultEpilogueISI_SJ_SJ_NS1F_6thread17LinearCombinationISI_Li1EffLNS1K_9ScaleType4KindE0ELNS_15FloatRoundStyleE2ESI_EENS1_15EpilogueDefaultEEEEEvvEEEEvNT_6ParamsE --------------------------
	.section	.nv.constant0._ZN7cutlass13device_kernelINS_4gemm6kernel13GemmUniversalIN4cute5tupleIJiiiiEEENS1_10collective13CollectiveMmaINS1_34MainloopSm90TmaGmmaWarpSpecializedILi14ENS5_IJNS4_1CILi1EEESB_SB_EEENS1_35KernelTmaWarpSpecializedCooperativeEEENS5_IJNSA_ILi128EEESF_NSA_ILi32EEEEEENS_6half_tENS5_IJlSB_lEEESI_SJ_NS4_8TiledMMAINS4_8MMA_AtomIJNS4_4SM904GMMA26MMA_64x128x16_F32F16F16_SSILNSN_5MajorE0ELSP_0ELNSN_7ScaleInE1ELSQ_1EEEEEENS4_6LayoutINS5_IJNSA_ILi2EEESB_SB_EEENS5_IJSB_NSA_ILi0EEESW_EEEEENS5_IJNS4_10UnderscoreESZ_SZ_EEEEENS4_13SM90_TMA_LOADENS4_14ComposedLayoutINS4_7SwizzleILi2ELi4ELi3EEENS4_18smem_ptr_flag_bitsILi16EEENST_INS5_IJNSA_ILi8EEESG_EEENS5_IJSG_SB_EEEEEEEvNS4_8identityES12_S1C_vS1D_EENS_8epilogue10collective6detail29Sm90TmaWarpSpecializedAdapterINS1G_15DefaultEpilogueISI_SJ_SJ_NS1F_6thread17LinearCombinationISI_Li1EffLNS1K_9ScaleType4KindE0ELNS_15FloatRoundStyleE2ESI_EENS1_15EpilogueDefaultEEEEEvvEEEEvNT_6ParamsE,"a",@progbits
	.sectionflags	@""
	.align	4
.nv.constant0._ZN7cutlass13device_kernelINS_4gemm6kernel13GemmUniversalIN4cute5tupleIJiiiiEEENS1_10collective13CollectiveMmaINS1_34MainloopSm90TmaGmmaWarpSpecializedILi14ENS5_IJNS4_1CILi1EEESB_SB_EEENS1_35KernelTmaWarpSpecializedCooperativeEEENS5_IJNSA_ILi128EEESF_NSA_ILi32EEEEEENS_6half_tENS5_IJlSB_lEEESI_SJ_NS4_8TiledMMAINS4_8MMA_AtomIJNS4_4SM904GMMA26MMA_64x128x16_F32F16F16_SSILNSN_5MajorE0ELSP_0ELNSN_7ScaleInE1ELSQ_1EEEEEENS4_6LayoutINS5_IJNSA_ILi2EEESB_SB_EEENS5_IJSB_NSA_ILi0EEESW_EEEEENS5_IJNS4_10UnderscoreESZ_SZ_EEEEENS4_13SM90_TMA_LOADENS4_14ComposedLayoutINS4_7SwizzleILi2ELi4ELi3EEENS4_18smem_ptr_flag_bitsILi16EEENST_INS5_IJNSA_ILi8EEESG_EEENS5_IJSG_SB_EEEEEEEvNS4_8identityES12_S1C_vS1D_EENS_8epilogue10collective6detail29Sm90TmaWarpSpecializedAdapterINS1G_15DefaultEpilogueISI_SJ_SJ_NS1F_6thread17LinearCombinationISI_Li1EffLNS1K_9ScaleType4KindE0ELNS_15FloatRoundStyleE2ESI_EENS1_15EpilogueDefaultEEEEEvvEEEEvNT_6ParamsE:
	.zero		1664


//--------------------- SYMBOLS --------------------------

	.type		.nv.reservedSmem.offset0,@object
	.size		.nv.reservedSmem.offset0,0x4
	.type		__assertfail,@function
